def matmul_kernel(
    a_ptr,
    b_ptr,
    c_ptr,
    M,
    N,
    K,
    stride_am,
    stride_ak,
    stride_bk,
    stride_bn,
    stride_cm,
    stride_cn,
    BLOCK_M: tl.constexpr,
    BLOCK_N: tl.constexpr,
    BLOCK_K: tl.constexpr,
    GROUP_M: tl.constexpr,
):
    pid = tl.program_id(axis=0)
    num_pid_m = tl.cdiv(M, BLOCK_M)
    num_pid_n = tl.cdiv(N, BLOCK_N)
    num_pid_in_group = GROUP_M * num_pid_n
    group_id = pid // num_pid_in_group
    first_pid_m = group_id * GROUP_M
    group_size_m = min(num_pid_m - first_pid_m, GROUP_M)
    pid_m = first_pid_m + ((pid % num_pid_in_group) % group_size_m)
    pid_n = (pid % num_pid_in_group) // group_size_m

    offs_am = (pid_m * BLOCK_M + tl.arange(0, BLOCK_M)) % M
    offs_bn = (pid_n * BLOCK_N + tl.arange(0, BLOCK_N)) % N
    offs_k = tl.arange(0, BLOCK_K)
    a_ptrs = a_ptr + offs_am[:, None] * stride_am + offs_k[None, :] * stride_ak
    b_ptrs = b_ptr + offs_k[:, None] * stride_bk + offs_bn[None, :] * stride_bn

    acc = tl.zeros((BLOCK_M, BLOCK_N), dtype=tl.float32)
    for kk in range(0, tl.cdiv(K, BLOCK_K)):
        a = tl.load(a_ptrs, mask=offs_k[None, :] < K - kk * BLOCK_K, other=0.0)
        b = tl.load(b_ptrs, mask=offs_k[:, None] < K - kk * BLOCK_K, other=0.0)
        acc = tl.dot(a, b, acc)
        a_ptrs += BLOCK_K * stride_ak
        b_ptrs += BLOCK_K * stride_bk

    c = acc.to(c_ptr.dtype.element_ty)
    offs_cm = pid_m * BLOCK_M + tl.arange(0, BLOCK_M)
    offs_cn = pid_n * BLOCK_N + tl.arange(0, BLOCK_N)
    c_ptrs = c_ptr + offs_cm[:, None] * stride_cm + offs_cn[None, :] * stride_cn
    mask = (offs_cm[:, None] < M) & (offs_cn[None, :] < N)
    tl.store(c_ptrs, c, mask=mask)

# config = {"BLOCK_K": 128, "BLOCK_M": 64, "BLOCK_N": 64, "GROUP_M": 8, "arch": "sm_100", "dtype": "fp8e5m2", "num_ctas": 1, "num_stages": 3, "num_warps": 16}
# arch = sm_100


// ===== COMPILED SASS (sm_100a) =====

	.target	sm_100a

	.elftype	@"ET_EXEC"


//--------------------- .note.nv.tkinfo           --------------------------
	.section	.note.nv.tkinfo,"",@"SHT_NOTE"
	.sectionflags	@"SHF_NOTE_NV_TKINFO"
	.tkinfo
        /*0018*/ 	.word	0x00000081
        /*0030*/ 	.string	""
        /*0030*/ 	.string	"ptxas-blackwell"
        /*0030*/ 	.string	"Cuda compilation tools, release 12.9, V12.9.86"
        /*0030*/ 	.string	"Build cuda_12.9.r12.9/compiler.36037853_0"
        /*0030*/ 	.string	"-v  -suppress-debug-info  -lineinfo  -arch sm_100a "



//--------------------- .note.nv.cuver            --------------------------
	.section	.note.nv.cuver,"",@"SHT_NOTE"
	.sectionflags	@"SHF_NOTE_NV_CUVER"
        /*0018*/ 	.short	0x0001
        /*001a*/ 	.short	0x0064
        /*001c*/ 	.short	0x0001
        /*001e*/ 	.short	0x0000
        /*0020*/ 	.short	0x0001
        /*0022*/ 	.short	0x0000


//--------------------- .nv.info                  --------------------------
	.section	.nv.info,"",@"SHT_CUDA_INFO"
	.align	4


	//----- nvinfo : EIATTR_REGCOUNT
	.align		4
        /*0000*/ 	.byte	0x04, 0x2f
        /*0002*/ 	.short	(.L_1 - .L_0)
	.align		4
.L_0:
        /*0004*/ 	.word	index@(matmul_kernel)
        /*0008*/ 	.word	0x00000080


	//----- nvinfo : EIATTR_FRAME_SIZE
	.align		4
.L_1:
        /*000c*/ 	.byte	0x04, 0x11
        /*000e*/ 	.short	(.L_3 - .L_2)
	.align		4
.L_2:
        /*0010*/ 	.word	index@(matmul_kernel)
        /*0014*/ 	.word	0x00000000


	//----- nvinfo : EIATTR_MIN_STACK_SIZE
	.align		4
.L_3:
        /*0018*/ 	.byte	0x04, 0x12
        /*001a*/ 	.short	(.L_5 - .L_4)
	.align		4
.L_4:
        /*001c*/ 	.word	index@(matmul_kernel)
        /*0020*/ 	.word	0x00000000
.L_5:


//--------------------- .nv.info.matmul_kernel    --------------------------
	.section	.nv.info.matmul_kernel,"",@"SHT_CUDA_INFO"
	.sectionflags	@""
	.align	4


	//----- nvinfo : EIATTR_CUDA_API_VERSION
	.align		4
        /*0000*/ 	.byte	0x04, 0x37
        /*0002*/ 	.short	(.L_7 - .L_6)
.L_6:
        /*0004*/ 	.word	0x00000081


	//----- nvinfo : EIATTR_KPARAM_INFO
	.align		4
.L_7:
        /*0008*/ 	.byte	0x04, 0x17
        /*000a*/ 	.short	(.L_9 - .L_8)
.L_8:
        /*000c*/ 	.word	0x00000000
        /*0010*/ 	.short	0x000d
        /*0012*/ 	.short	0x0048
        /*0014*/ 	.byte	0x00, 0xf4, 0x21, 0x00


	//----- nvinfo : EIATTR_KPARAM_INFO
	.align		4
.L_9:
        /*0018*/ 	.byte	0x04, 0x17
        /*001a*/ 	.short	(.L_11 - .L_10)
.L_10:
        /*001c*/ 	.word	0x00000000
        /*0020*/ 	.short	0x000c
        /*0022*/ 	.short	0x0040
        /*0024*/ 	.byte	0x00, 0xf4, 0x21, 0x00


	//----- nvinfo : EIATTR_KPARAM_INFO
	.align		4
.L_11:
        /*0028*/ 	.byte	0x04, 0x17
        /*002a*/ 	.short	(.L_13 - .L_12)
.L_12:
        /*002c*/ 	.word	0x00000000
        /*0030*/ 	.short	0x000b
        /*0032*/ 	.short	0x0038
        /*0034*/ 	.byte	0x00, 0xf0, 0x11, 0x00


	//----- nvinfo : EIATTR_KPARAM_INFO
	.align		4
.L_13:
        /*0038*/ 	.byte	0x04, 0x17
        /*003a*/ 	.short	(.L_15 - .L_14)
.L_14:
        /*003c*/ 	.word	0x00000000
        /*0040*/ 	.short	0x000a
        /*0042*/ 	.short	0x0034
        /*0044*/ 	.byte	0x00, 0xf0, 0x11, 0x00


	//----- nvinfo : EIATTR_KPARAM_INFO
	.align		4
.L_15:
        /*0048*/ 	.byte	0x04, 0x17
        /*004a*/ 	.short	(.L_17 - .L_16)
.L_16:
        /*004c*/ 	.word	0x00000000
        /*0050*/ 	.short	0x0009
        /*0052*/ 	.short	0x0030
        /*0054*/ 	.byte	0x00, 0xf0, 0x11, 0x00


	//----- nvinfo : EIATTR_KPARAM_INFO
	.align		4
.L_17:
        /*0058*/ 	.byte	0x04, 0x17
        /*005a*/ 	.short	(.L_19 - .L_18)
.L_18:
        /*005c*/ 	.word	0x00000000
        /*0060*/ 	.short	0x0008
        /*0062*/ 	.short	0x002c
        /*0064*/ 	.byte	0x00, 0xf0, 0x11, 0x00


	//----- nvinfo : EIATTR_KPARAM_INFO
	.align		4
.L_19:
        /*0068*/ 	.byte	0x04, 0x17
        /*006a*/ 	.short	(.L_21 - .L_20)
.L_20:
        /*006c*/ 	.word	0x00000000
        /*0070*/ 	.short	0x0007
        /*0072*/ 	.short	0x0028
        /*0074*/ 	.byte	0x00, 0xf0, 0x11, 0x00


	//----- nvinfo : EIATTR_KPARAM_INFO
	.align		4
.L_21:
        /*0078*/ 	.byte	0x04, 0x17
        /*007a*/ 	.short	(.L_23 - .L_22)
.L_22:
        /*007c*/ 	.word	0x00000000
        /*0080*/ 	.short	0x0006
        /*0082*/ 	.short	0x0024
        /*0084*/ 	.byte	0x00, 0xf0, 0x11, 0x00


	//----- nvinfo : EIATTR_KPARAM_INFO
	.align		4
.L_23:
        /*0088*/ 	.byte	0x04, 0x17
        /*008a*/ 	.short	(.L_25 - .L_24)
.L_24:
        /*008c*/ 	.word	0x00000000
        /*0090*/ 	.short	0x0005
        /*0092*/ 	.short	0x0020
        /*0094*/ 	.byte	0x00, 0xf0, 0x11, 0x00


	//----- nvinfo : EIATTR_KPARAM_INFO
	.align		4
.L_25:
        /*0098*/ 	.byte	0x04, 0x17
        /*009a*/ 	.short	(.L_27 - .L_26)
.L_26:
        /*009c*/ 	.word	0x00000000
        /*00a0*/ 	.short	0x0004
        /*00a2*/ 	.short	0x001c
        /*00a4*/ 	.byte	0x00, 0xf0, 0x11, 0x00


	//----- nvinfo : EIATTR_KPARAM_INFO
	.align		4
.L_27:
        /*00a8*/ 	.byte	0x04, 0x17
        /*00aa*/ 	.short	(.L_29 - .L_28)
.L_28:
        /*00ac*/ 	.word	0x00000000
        /*00b0*/ 	.short	0x0003
        /*00b2*/ 	.short	0x0018
        /*00b4*/ 	.byte	0x00, 0xf0, 0x11, 0x00


	//----- nvinfo : EIATTR_KPARAM_INFO
	.align		4
.L_29:
        /*00b8*/ 	.byte	0x04, 0x17
        /*00ba*/ 	.short	(.L_31 - .L_30)
.L_30:
        /*00bc*/ 	.word	0x00000000
        /*00c0*/ 	.short	0x0002
        /*00c2*/ 	.short	0x0010
        /*00c4*/ 	.byte	0x00, 0xf4, 0x21, 0x00


	//----- nvinfo : EIATTR_KPARAM_INFO
	.align		4
.L_31:
        /*00c8*/ 	.byte	0x04, 0x17
        /*00ca*/ 	.short	(.L_33 - .L_32)
.L_32:
        /*00cc*/ 	.word	0x00000000
        /*00d0*/ 	.short	0x0001
        /*00d2*/ 	.short	0x0008
        /*00d4*/ 	.byte	0x00, 0xf4, 0x21, 0x00


	//----- nvinfo : EIATTR_KPARAM_INFO
	.align		4
.L_33:
        /*00d8*/ 	.byte	0x04, 0x17
        /*00da*/ 	.short	(.L_35 - .L_34)
.L_34:
        /*00dc*/ 	.word	0x00000000
        /*00e0*/ 	.short	0x0000
        /*00e2*/ 	.short	0x0000
        /*00e4*/ 	.byte	0x00, 0xf4, 0x21, 0x00


	//----- nvinfo : EIATTR_SPARSE_MMA_MASK
	.align		4
.L_35:
        /*00e8*/ 	.byte	0x03, 0x50
        /*00ea*/ 	.short	0x0000


	//----- nvinfo : EIATTR_MAXREG_COUNT
	.align		4
        /*00ec*/ 	.byte	0x03, 0x1b
        /*00ee*/ 	.short	0x0080


	//----- nvinfo : EIATTR_NUM_BARRIERS
	.align		4
        /*00f0*/ 	.byte	0x02, 0x4c
        /*00f2*/ 	.byte	0x01
	.zero		1


	//----- nvinfo : EIATTR_VRC_CTA_INIT_COUNT
	.align		4
        /*00f4*/ 	.byte	0x02, 0x4a
	.zero		1
	.zero		1


	//----- nvinfo : EIATTR_EXIT_INSTR_OFFSETS
	.align		4
        /*00f8*/ 	.byte	0x04, 0x1c
        /*00fa*/ 	.short	(.L_37 - .L_36)


	//   ....[0]....
.L_36:
        /*00fc*/ 	.word	0x00003fc0


	//   ....[1]....
        /*0100*/ 	.word	0x00003fe0


	//----- nvinfo : EIATTR_REQNTID
	.align		4
.L_37:
        /*0104*/ 	.byte	0x04, 0x10
        /*0106*/ 	.short	(.L_39 - .L_38)
.L_38:
        /*0108*/ 	.word	0x00000200
        /*010c*/ 	.word	0x00000001
        /*0110*/ 	.word	0x00000001


	//----- nvinfo : EIATTR_CBANK_PARAM_SIZE
	.align		4
.L_39:
        /*0114*/ 	.byte	0x03, 0x19
        /*0116*/ 	.short	0x0050


	//----- nvinfo : EIATTR_PARAM_CBANK
	.align		4
        /*0118*/ 	.byte	0x04, 0x0a
        /*011a*/ 	.short	(.L_41 - .L_40)
	.align		4
.L_40:
        /*011c*/ 	.word	index@(.nv.constant0.matmul_kernel)
        /*0120*/ 	.short	0x0380
        /*0122*/ 	.short	0x0050


	//----- nvinfo : EIATTR_SW_WAR
	.align		4
.L_41:
        /*0124*/ 	.byte	0x04, 0x36
        /*0126*/ 	.short	(.L_43 - .L_42)
.L_42:
        /*0128*/ 	.word	0x00000008
.L_43:


//--------------------- .nv.compat                --------------------------
	.section	.nv.compat,"",@"SHT_CUDA_COMPAT_INFO"
	.align	4
        /*0000*/ 	.byte	0x02, 0x02, 0x02, 0x00, 0x02, 0x05, 0x05, 0x00, 0x02, 0x03, 0x00, 0x00, 0x02, 0x06, 0x01, 0x00


//--------------------- .nv.callgraph             --------------------------
	.section	.nv.callgraph,"",@"SHT_CUDA_CALLGRAPH"
	.align	4
	.sectionentsize	8
	.align		4
        /*0000*/ 	.word	0x00000000
	.align		4
        /*0004*/ 	.word	0xffffffff
	.align		4
        /*0008*/ 	.word	0x00000000
	.align		4
        /*000c*/ 	.word	0xfffffffe
	.align		4
        /*0010*/ 	.word	0x00000000
	.align		4
        /*0014*/ 	.word	0xfffffffd
	.align		4
        /*0018*/ 	.word	0x00000000
	.align		4
        /*001c*/ 	.word	0xfffffffc


//--------------------- .text.matmul_kernel       --------------------------
	.section	.text.matmul_kernel,"ax",@progbits
	.align	128
        .global         matmul_kernel
        .type           matmul_kernel,@function
        .size           matmul_kernel,(.L_x_4 - matmul_kernel)
        .other          matmul_kernel,@"STO_CUDA_ENTRY STV_DEFAULT"
matmul_kernel:
.text.matmul_kernel:
[----:B------:R-:W0:Y:S08]  /*0000*/  LDC R1, c[0x0][0x37c] ;  /* 0x0000df00ff017b82 */ /* 0x000e300000000800 */
[----:B------:R-:W1:Y:S01]  /*0010*/  LDC.64 R14, c[0x0][0x398] ;  /* 0x0000e600ff0e7b82 */ /* 0x000e620000000a00 */
[----:B------:R-:W2:Y:S01]  /*0020*/  S2R R5, SR_CTAID.X ;  /* 0x0000000000057919 */ /* 0x000ea20000002500 */
[----:B------:R-:W3:Y:S01]  /*0030*/  LDCU UR4, c[0x0][0x3a0] ;  /* 0x00007400ff0477ac */ /* 0x000ee20008000800 */
[----:B------:R-:W-:Y:S01]  /*0040*/  UMOV UR5, 0x400 ;  /* 0x0000040000057882 */ /* 0x000fe20000000000 */
[----:B------:R-:W4:Y:S04]  /*0050*/  LDCU.64 UR8, c[0x0][0x358] ;  /* 0x00006b00ff0877ac */ /* 0x000f280008000a00 */
[----:B------:R-:W5:Y:S01]  /*0060*/  S2UR UR6, SR_CgaCtaId ;  /* 0x00000000000679c3 */ /* 0x000f620000008800 */
[----:B------:R-:W0:Y:S01]  /*0070*/  LDCU UR7, c[0x0][0x3a0] ;  /* 0x00007400ff0777ac */ /* 0x000e220008000800 */
[----:B---3--:R-:W-:Y:S01]  /*0080*/  UIADD3 UR4, UPT, UPT, UR4, 0x7f, URZ ;  /* 0x0000007f04047890 */ /* 0x008fe2000fffe0ff */
[----:B-1----:R-:W-:-:S03]  /*0090*/  VIADD R0, R15, 0x3f ;  /* 0x0000003f0f007836 */ /* 0x002fc60000000000 */
[----:B------:R-:W-:Y:S02]  /*00a0*/  UISETP.GT.AND UP0, UPT, UR4, 0x7f, UPT ;  /* 0x0000007f0400788c */ /* 0x000fe4000bf04270 */
[----:B------:R-:W-:Y:S01]  /*00b0*/  SHF.R.S32.HI R3, RZ, 0x1f, R0 ;  /* 0x0000001fff037819 */ /* 0x000fe20000011400 */
[----:B-----5:R-:W-:-:S03]  /*00c0*/  ULEA UR5, UR6, UR5, 0x18 ;  /* 0x0000000506057291 */ /* 0x020fc6000f8ec0ff */
[----:B------:R-:W-:Y:S02]  /*00d0*/  LEA.HI R3, R3, R0, RZ, 0x6 ;  /* 0x0000000003037211 */ /* 0x000fe400078f30ff */
[----:B--2---:R-:W-:Y:S02]  /*00e0*/  IABS R8, R5 ;  /* 0x0000000500087213 */ /* 0x004fe40000000000 */
[----:B------:R-:W-:-:S05]  /*00f0*/  SHF.R.S32.HI R3, RZ, 0x6, R3 ;  /* 0x00000006ff037819 */ /* 0x000fca0000011403 */
[----:B------:R-:W-:-:S05]  /*0100*/  IMAD.SHL.U32 R4, R3, 0x8, RZ ;  /* 0x0000000803047824 */ /* 0x000fca00078e00ff */
[-C--:B------:R-:W-:Y:S02]  /*0110*/  IABS R7, R4.reuse ;  /* 0x0000000400077213 */ /* 0x080fe40000000000 */
[----:B------:R-:W-:Y:S02]  /*0120*/  IABS R10, R4 ;  /* 0x00000004000a7213 */ /* 0x000fe40000000000 */
[----:B------:R-:W1:Y:S08]  /*0130*/  I2F.RP R0, R7 ;  /* 0x0000000700007306 */ /* 0x000e700000209400 */
[----:B-1----:R-:W1:Y:S02]  /*0140*/  MUFU.RCP R0, R0 ;  /* 0x0000000000007308 */ /* 0x002e640000001000 */
[----:B-1----:R-:W-:-:S02]  /*0150*/  VIADD R2, R0, 0xffffffe ;  /* 0x0ffffffe00027836 */ /* 0x002fc40000000000 */
[----:B------:R-:W-:-:S04]  /*0160*/  IMAD.MOV R0, RZ, RZ, -R10 ;  /* 0x000000ffff007224 */ /* 0x000fc800078e0a0a */
[----:B------:R1:W2:Y:S02]  /*0170*/  F2I.FTZ.U32.TRUNC.NTZ R3, R2 ;  /* 0x0000000200037305 */ /* 0x0002a4000021f000 */
[----:B-1----:R-:W-:Y:S02]  /*0180*/  IMAD.MOV.U32 R2, RZ, RZ, RZ ;  /* 0x000000ffff027224 */ /* 0x002fe400078e00ff */
[----:B--2---:R-:W-:-:S04]  /*0190*/  IMAD.MOV R6, RZ, RZ, -R3 ;  /* 0x000000ffff067224 */ /* 0x004fc800078e0a03 */
[----:B------:R-:W-:Y:S02]  /*01a0*/  IMAD R9, R6, R7, RZ ;  /* 0x0000000706097224 */ /* 0x000fe400078e02ff */
[----:B------:R-:W-:Y:S02]  /*01b0*/  IMAD.MOV.U32 R6, RZ, RZ, R8 ;  /* 0x000000ffff067224 */ /* 0x000fe400078e0008 */
[----:B------:R-:W-:-:S06]  /*01c0*/  IMAD.HI.U32 R3, R3, R9, R2 ;  /* 0x0000000903037227 */ /* 0x000fcc00078e0002 */
[----:B------:R-:W-:-:S04]  /*01d0*/  IMAD.HI.U32 R3, R3, R6, RZ ;  /* 0x0000000603037227 */ /* 0x000fc800078e00ff */
[----:B------:R-:W-:-:S05]  /*01e0*/  IMAD R0, R3, R0, R6 ;  /* 0x0000000003007224 */ /* 0x000fca00078e0206 */
[----:B------:R-:W-:-:S13]  /*01f0*/  ISETP.GT.U32.AND P1, PT, R7, R0, PT ;  /* 0x000000000700720c */ /* 0x000fda0003f24070 */
[----:B------:R-:W-:Y:S02]  /*0200*/  @!P1 IMAD.IADD R0, R0, 0x1, -R7 ;  /* 0x0000000100009824 */ /* 0x000fe400078e0a07 */
[----:B------:R-:W-:Y:S01]  /*0210*/  @!P1 VIADD R3, R3, 0x1 ;  /* 0x0000000103039836 */ /* 0x000fe20000000000 */
[----:B------:R-:W-:Y:S02]  /*0220*/  ISETP.NE.AND P1, PT, R4, RZ, PT ;  /* 0x000000ff0400720c */ /* 0x000fe40003f25270 */
[----:B------:R-:W-:Y:S02]  /*0230*/  ISETP.GE.U32.AND P0, PT, R0, R7, PT ;  /* 0x000000070000720c */ /* 0x000fe40003f06070 */
[----:B------:R-:W-:-:S04]  /*0240*/  LOP3.LUT R0, R5, R4, RZ, 0x3c, !PT ;  /* 0x0000000405007212 */ /* 0x000fc800078e3cff */
[----:B------:R-:W-:Y:S01]  /*0250*/  ISETP.GE.AND P2, PT, R0, RZ, PT ;  /* 0x000000ff0000720c */ /* 0x000fe20003f46270 */
[----:B------:R-:W-:-:S06]  /*0260*/  VIADD R0, R14, 0x3f ;  /* 0x0000003f0e007836 */ /* 0x000fcc0000000000 */
[----:B------:R-:W-:-:S04]  /*0270*/  @P0 VIADD R3, R3, 0x1 ;  /* 0x0000000103030836 */ /* 0x000fc80000000000 */
[----:B------:R-:W-:Y:S01]  /*0280*/  IMAD.MOV.U32 R2, RZ, RZ, R3 ;  /* 0x000000ffff027224 */ /* 0x000fe200078e0003 */
[----:B------:R-:W-:-:S03]  /*0290*/  SHF.R.S32.HI R3, RZ, 0x1f, R0 ;  /* 0x0000001fff037819 */ /* 0x000fc60000011400 */
[----:B------:R-:W-:Y:S01]  /*02a0*/  @!P2 IMAD.MOV R2, RZ, RZ, -R2 ;  /* 0x000000ffff02a224 */ /* 0x000fe200078e0a02 */
[----:B------:R-:W-:Y:S02]  /*02b0*/  @!P1 LOP3.LUT R2, RZ, R4, RZ, 0x33, !PT ;  /* 0x00000004ff029212 */ /* 0x000fe400078e33ff */
[----:B------:R-:W-:-:S03]  /*02c0*/  LEA.HI R3, R3, R0, RZ, 0x6 ;  /* 0x0000000003037211 */ /* 0x000fc600078f30ff */
[----:B------:R-:W-:Y:S02]  /*02d0*/  IMAD.SHL.U32 R6, R2, 0x8, RZ ;  /* 0x0000000802067824 */ /* 0x000fe400078e00ff */
[----:B------:R-:W-:-:S03]  /*02e0*/  IMAD.MOV R2, RZ, RZ, -R2 ;  /* 0x000000ffff027224 */ /* 0x000fc600078e0a02 */
[----:B------:R-:W-:Y:S01]  /*02f0*/  LEA.HI.SX32 R3, R3, -R6, 0x1a ;  /* 0x8000000603037211 */ /* 0x000fe200078fd2ff */
[----:B------:R-:W-:-:S03]  /*0300*/  IMAD R4, R4, R2, R5 ;  /* 0x0000000204047224 */ /* 0x000fc600078e0205 */
[----:B------:R-:W-:Y:S02]  /*0310*/  VIMNMX R11, PT, PT, R3, 0x8, PT ;  /* 0x00000008030b7848 */ /* 0x000fe40003fe0100 */
[----:B------:R-:W-:Y:S02]  /*0320*/  IABS R9, R4 ;  /* 0x0000000400097213 */ /* 0x000fe40000000000 */
[----:B------:R-:W-:-:S04]  /*0330*/  IABS R7, R11 ;  /* 0x0000000b00077213 */ /* 0x000fc80000000000 */
[----:B------:R-:W1:Y:S08]  /*0340*/  I2F.RP R0, R7 ;  /* 0x0000000700007306 */ /* 0x000e700000209400 */
[----:B-1----:R-:W1:Y:S02]  /*0350*/  MUFU.RCP R0, R0 ;  /* 0x0000000000007308 */ /* 0x002e640000001000 */
[----:B-1----:R-:W-:-:S06]  /*0360*/  VIADD R3, R0, 0xffffffe ;  /* 0x0ffffffe00037836 */ /* 0x002fcc0000000000 */
[----:B------:R-:W1:Y:S02]  /*0370*/  F2I.FTZ.U32.TRUNC.NTZ R3, R3 ;  /* 0x0000000300037305 */ /* 0x000e64000021f000 */
[----:B-1----:R-:W-:-:S04]  /*0380*/  IMAD.MOV R8, RZ, RZ, -R3 ;  /* 0x000000ffff087224 */ /* 0x002fc800078e0a03 */
[----:B------:R-:W-:Y:S01]  /*0390*/  IMAD.MOV.U32 R2, RZ, RZ, R8 ;  /* 0x000000ffff027224 */ /* 0x000fe200078e0008 */
[----:B------:R-:W-:-:S03]  /*03a0*/  IABS R8, R11 ;  /* 0x0000000b00087213 */ /* 0x000fc60000000000 */
[----:B------:R-:W-:Y:S02]  /*03b0*/  IMAD R5, R2, R7, RZ ;  /* 0x0000000702057224 */ /* 0x000fe400078e02ff */
[----:B------:R-:W-:Y:S02]  /*03c0*/  IMAD.MOV.U32 R2, RZ, RZ, RZ ;  /* 0x000000ffff027224 */ /* 0x000fe400078e00ff */
[----:B------:R-:W-:Y:S02]  /*03d0*/  IMAD.MOV R0, RZ, RZ, -R8 ;  /* 0x000000ffff007224 */ /* 0x000fe400078e0a08 */
[----:B------:R-:W-:Y:S01]  /*03e0*/  IMAD.HI.U32 R2, R3, R5, R2 ;  /* 0x0000000503027227 */ /* 0x000fe200078e0002 */
[----:B------:R-:W-:-:S04]  /*03f0*/  LOP3.LUT R3, R4, R11, RZ, 0x3c, !PT ;  /* 0x0000000b04037212 */ /* 0x000fc800078e3cff */
[----:B------:R-:W-:Y:S01]  /*0400*/  ISETP.GE.AND P2, PT, R3, RZ, PT ;  /* 0x000000ff0300720c */ /* 0x000fe20003f46270 */
[----:B------:R-:W-:-:S04]  /*0410*/  IMAD.HI.U32 R2, R2, R9, RZ ;  /* 0x0000000902027227 */ /* 0x000fc800078e00ff */
[----:B------:R-:W-:-:S05]  /*0420*/  IMAD R0, R2, R0, R9 ;  /* 0x0000000002007224 */ /* 0x000fca00078e0209 */
[----:B------:R-:W-:-:S13]  /*0430*/  ISETP.GT.U32.AND P1, PT, R7, R0, PT ;  /* 0x000000000700720c */ /* 0x000fda0003f24070 */
[----:B------:R-:W-:Y:S02]  /*0440*/  @!P1 IMAD.IADD R0, R0, 0x1, -R7 ;  /* 0x0000000100009824 */ /* 0x000fe400078e0a07 */
[----:B------:R-:W-:Y:S01]  /*0450*/  @!P1 VIADD R2, R2, 0x1 ;  /* 0x0000000102029836 */ /* 0x000fe20000000000 */
[----:B------:R-:W-:Y:S02]  /*0460*/  ISETP.NE.AND P1, PT, R11, RZ, PT ;  /* 0x000000ff0b00720c */ /* 0x000fe40003f25270 */
[----:B------:R-:W-:Y:S02]  /*0470*/  ISETP.GE.U32.AND P0, PT, R0, R7, PT ;  /* 0x000000070000720c */ /* 0x000fe40003f06070 */
[----:B------:R-:W1:Y:S11]  /*0480*/  S2R R0, SR_TID.X ;  /* 0x0000000000007919 */ /* 0x000e760000002100 */
[----:B------:R-:W-:-:S04]  /*0490*/  @P0 VIADD R2, R2, 0x1 ;  /* 0x0000000102020836 */ /* 0x000fc80000000000 */
[----:B------:R-:W-:-:S04]  /*04a0*/  IMAD.MOV.U32 R3, RZ, RZ, R2 ;  /* 0x000000ffff037224 */ /* 0x000fc800078e0002 */
[----:B------:R-:W-:Y:S01]  /*04b0*/  @!P2 IMAD.MOV R3, RZ, RZ, -R3 ;  /* 0x000000ffff03a224 */ /* 0x000fe200078e0a03 */
[----:B------:R-:W-:-:S05]  /*04c0*/  @!P1 LOP3.LUT R3, RZ, R11, RZ, 0x33, !PT ;  /* 0x0000000bff039212 */ /* 0x000fca00078e33ff */
[----:B------:R-:W-:Y:S02]  /*04d0*/  IMAD.MOV R2, RZ, RZ, -R3 ;  /* 0x000000ffff027224 */ /* 0x000fe400078e0a03 */
[----:B------:R-:W-:Y:S02]  /*04e0*/  IMAD.SHL.U32 R3, R3, 0x40, RZ ;  /* 0x0000004003037824 */ /* 0x000fe400078e00ff */
[----:B------:R-:W-:Y:S01]  /*04f0*/  IMAD R2, R11, R2, R4 ;  /* 0x000000020b027224 */ /* 0x000fe200078e0204 */
[----:B-1----:R-:W-:-:S03]  /*0500*/  SHF.R.U32.HI R54, RZ, 0x6, R0 ;  /* 0x00000006ff367819 */ /* 0x002fc60000011600 */
[----:B------:R-:W-:Y:S01]  /*0510*/  IMAD.IADD R2, R6, 0x1, R2 ;  /* 0x0000000106027824 */ /* 0x000fe200078e0202 */
[----:B------:R-:W-:Y:S02]  /*0520*/  LOP3.LUT R5, R0, 0x3f, RZ, 0xc0, !PT ;  /* 0x0000003f00057812 */ /* 0x000fe400078ec0ff */
[----:B------:R-:W-:Y:S02]  /*0530*/  SGXT.U32 R54, R54, 0x3 ;  /* 0x000000033636781a */ /* 0x000fe40000000000 */
[----:B------:R-:W-:Y:S01]  /*0540*/  LOP3.LUT R6, R0, 0x180, RZ, 0xc0, !PT ;  /* 0x0000018000067812 */ /* 0x000fe200078ec0ff */
[----:B------:R-:W-:Y:S01]  /*0550*/  IMAD R2, R2, 0x40, R5 ;  /* 0x0000004002027824 */ /* 0x000fe200078e0205 */
[C---:B------:R-:W-:Y:S02]  /*0560*/  LEA.HI R55, R0.reuse, 0x8, RZ, 0x1a ;  /* 0x0000000800377811 */ /* 0x040fe400078fd0ff */
[C---:B------:R-:W-:Y:S02]  /*0570*/  LEA.HI R56, R0.reuse, 0x18, RZ, 0x1a ;  /* 0x0000001800387811 */ /* 0x040fe400078fd0ff */
[----:B------:R-:W-:-:S02]  /*0580*/  LEA.HI R57, R0, 0x28, RZ, 0x1a ;  /* 0x0000002800397811 */ /* 0x000fc400078fd0ff */
[C---:B------:R-:W-:Y:S02]  /*0590*/  LEA.HI R58, R0.reuse, 0x38, RZ, 0x1a ;  /* 0x00000038003a7811 */ /* 0x040fe400078fd0ff */
[----:B------:R-:W-:Y:S02]  /*05a0*/  LOP3.LUT R63, R0, 0x7f, RZ, 0xc0, !PT ;  /* 0x0000007f003f7812 */ /* 0x000fe400078ec0ff */
[C---:B------:R-:W-:Y:S02]  /*05b0*/  LOP3.LUT R53, R54.reuse, 0x10, RZ, 0xfc, !PT ;  /* 0x0000001036357812 */ /* 0x040fe400078efcff */
[C---:B------:R-:W-:Y:S02]  /*05c0*/  LOP3.LUT R18, R54.reuse, 0x20, RZ, 0xfc, !PT ;  /* 0x0000002036127812 */ /* 0x040fe400078efcff */
[----:B------:R-:W-:Y:S01]  /*05d0*/  LOP3.LUT R16, R54, 0x30, RZ, 0xfc, !PT ;  /* 0x0000003036107812 */ /* 0x000fe200078efcff */
[----:B0---4-:R-:W-:Y:S06]  /*05e0*/  BRA.U UP0, `(.L_x_0) ;  /* 0x0000000100187547 */ /* 0x011fec000b800000 */
[----:B------:R-:W-:Y:S01]  /*05f0*/  IMAD.SHL.U32 R4, R0, 0x20, RZ ;  /* 0x0000002000047824 */ /* 0x000fe200078e00ff */
[----:B------:R-:W-:Y:S02]  /*0600*/  CS2R R32, SRZ ;  /* 0x0000000000207805 */ /* 0x000fe4000001ff00 */
[----:B------:R-:W-:Y:S02]  /*0610*/  CS2R R34, SRZ ;  /* 0x0000000000227805 */ /* 0x000fe4000001ff00 */
[----:B------:R-:W-:Y:S02]  /*0620*/  CS2R R36, SRZ ;  /* 0x0000000000247805 */ /* 0x000fe4000001ff00 */
[----:B------:R-:W-:Y:S01]  /*0630*/  CS2R R38, SRZ ;  /* 0x0000000000267805 */ /* 0x000fe2000001ff00 */
[----:B------:R-:W-:Y:S06]  /*0640*/  BRA `(.L_x_1) ;  /* 0x0000003000947947 */ /* 0x000fec0003800000 */
.L_x_0:
[----:B------:R-:W-:Y:S01]  /*0650*/  IABS R12, R14 ;  /* 0x0000000e000c7213 */ /* 0x000fe20000000000 */
[----:B------:R-:W-:Y:S01]  /*0660*/  IMAD.SHL.U32 R46, R0, 0x2, RZ ;  /* 0x00000002002e7824 */ /* 0x000fe200078e00ff */
[----:B------:R-:W-:Y:S01]  /*0670*/  IABS R7, R15 ;  /* 0x0000000f00077213 */ /* 0x000fe20000000000 */
[----:B------:R-:W0:Y:S01]  /*0680*/  LDCU UR6, c[0x0][0x3b0] ;  /* 0x00007600ff0677ac */ /* 0x000e220008000800 */
[----:B------:R-:W1:Y:S01]  /*0690*/  I2F.RP R9, R12 ;  /* 0x0000000c00097306 */ /* 0x000e620000209400 */
[----:B------:R-:W-:Y:S02]  /*06a0*/  IABS R17, R2 ;  /* 0x0000000200117213 */ /* 0x000fe40000000000 */
[----:B------:R-:W-:Y:S01]  /*06b0*/  ISETP.GE.AND P6, PT, R2, RZ, PT ;  /* 0x000000ff0200720c */ /* 0x000fe20003fc6270 */
[----:B------:R-:W2:Y:S01]  /*06c0*/  LDCU.128 UR12, c[0x0][0x380] ;  /* 0x00007000ff0c77ac */ /* 0x000ea20008000c00 */
[----:B------:R-:W-:Y:S02]  /*06d0*/  ISETP.NE.AND P5, PT, R14, RZ, PT ;  /* 0x000000ff0e00720c */ /* 0x000fe40003fa5270 */
[----:B------:R-:W-:Y:S01]  /*06e0*/  LOP3.LUT R52, R54, 0x70, RZ, 0xfc, !PT ;  /* 0x0000007036347812 */ /* 0x000fe200078efcff */
[----:B------:R-:W3:Y:S01]  /*06f0*/  I2F.RP R4, R7 ;  /* 0x0000000700047306 */ /* 0x000ee20000209400 */
[----:B------:R-:W4:Y:S01]  /*0700*/  LDCU UR10, c[0x0][0x3a4] ;  /* 0x00007480ff0a77ac */ /* 0x000f220008000800 */
[----:B------:R-:W-:-:S02]  /*0710*/  LEA.HI R62, R0, 0x78, RZ, 0x1a ;  /* 0x00000078003e7811 */ /* 0x000fc400078fd0ff */
[C---:B------:R-:W-:Y:S01]  /*0720*/  LEA.HI R61, R0.reuse, 0x68, RZ, 0x1a ;  /* 0x00000068003d7811 */ /* 0x040fe200078fd0ff */
[----:B------:R-:W5:Y:S01]  /*0730*/  LDCU UR39, c[0x0][0x3ac] ;  /* 0x00007580ff2777ac */ /* 0x000f620008000800 */
[C---:B------:R-:W-:Y:S02]  /*0740*/  LEA.HI R60, R0.reuse, 0x58, RZ, 0x1a ;  /* 0x00000058003c7811 */ /* 0x040fe400078fd0ff */
[----:B-1----:R-:W1:Y:S01]  /*0750*/  MUFU.RCP R9, R9 ;  /* 0x0000000900097308 */ /* 0x002e620000001000 */
[----:B------:R-:W0:Y:S01]  /*0760*/  LDCU UR40, c[0x0][0x3a8] ;  /* 0x00007500ff2877ac */ /* 0x000e220008000800 */
[----:B------:R-:W-:-:S06]  /*0770*/  LEA.HI R59, R0, 0x48, RZ, 0x1a ;  /* 0x00000048003b7811 */ /* 0x000fcc00078fd0ff */
[----:B---3--:R3:W2:Y:S01]  /*0780*/  MUFU.RCP R8, R4 ;  /* 0x0000000400087308 */ /* 0x0086a20000001000 */
[----:B-----5:R-:W-:Y:S02]  /*0790*/  IMAD R64, R63, UR39, RZ ;  /* 0x000000273f407c24 */ /* 0x020fe4000f8e02ff */
[----:B-1----:R-:W-:Y:S02]  /*07a0*/  VIADD R5, R9, 0xffffffe ;  /* 0x0ffffffe09057836 */ /* 0x002fe40000000000 */
[----:B---3--:R-:W-:Y:S02]  /*07b0*/  IMAD.MOV.U32 R4, RZ, RZ, RZ ;  /* 0x000000ffff047224 */ /* 0x008fe400078e00ff */
[----:B0-----:R-:W-:Y:S02]  /*07c0*/  IMAD R58, R58, UR40, RZ ;  /* 0x000000283a3a7c24 */ /* 0x001fe4000f8e02ff */
[----:B------:R-:W0:Y:S01]  /*07d0*/  F2I.FTZ.U32.TRUNC.NTZ R5, R5 ;  /* 0x0000000500057305 */ /* 0x000e22000021f000 */
[----:B------:R-:W-:-:S02]  /*07e0*/  IMAD R57, R57, UR40, RZ ;  /* 0x0000002839397c24 */ /* 0x000fc4000f8e02ff */
[----:B--2---:R-:W-:Y:S02]  /*07f0*/  VIADD R8, R8, 0xffffffe ;  /* 0x0ffffffe08087836 */ /* 0x004fe40000000000 */
[----:B------:R-:W-:Y:S02]  /*0800*/  IMAD R56, R56, UR40, RZ ;  /* 0x0000002838387c24 */ /* 0x000fe4000f8e02ff */
[----:B------:R-:W-:Y:S01]  /*0810*/  IMAD R55, R55, UR40, RZ ;  /* 0x0000002837377c24 */ /* 0x000fe2000f8e02ff */
[----:B------:R1:W2:Y:S01]  /*0820*/  F2I.FTZ.U32.TRUNC.NTZ R9, R8 ;  /* 0x0000000800097305 */ /* 0x0002a2000021f000 */
[----:B------:R-:W-:Y:S02]  /*0830*/  IMAD R16, R16, UR40, RZ ;  /* 0x0000002810107c24 */ /* 0x000fe4000f8e02ff */
[----:B------:R-:W-:Y:S02]  /*0840*/  IMAD R18, R18, UR40, RZ ;  /* 0x0000002812127c24 */ /* 0x000fe4000f8e02ff */
[----:B------:R-:W-:-:S02]  /*0850*/  IMAD R52, R52, UR40, RZ ;  /* 0x0000002834347c24 */ /* 0x000fc4000f8e02ff */
[--C-:B0-----:R-:W-:Y:S02]  /*0860*/  IMAD.MOV R11, RZ, RZ, -R5.reuse ;  /* 0x000000ffff0b7224 */ /* 0x101fe400078e0a05 */
[----:B-1----:R-:W-:Y:S02]  /*0870*/  IMAD.MOV.U32 R8, RZ, RZ, RZ ;  /* 0x000000ffff087224 */ /* 0x002fe400078e00ff */
[----:B------:R-:W-:Y:S02]  /*0880*/  IMAD R11, R11, R12, RZ ;  /* 0x0000000c0b0b7224 */ /* 0x000fe400078e02ff */
[----:B------:R-:W-:Y:S02]  /*0890*/  IMAD R53, R53, UR40, RZ ;  /* 0x0000002835357c24 */ /* 0x000fe4000f8e02ff */
[----:B------:R-:W-:Y:S01]  /*08a0*/  IMAD.HI.U32 R10, R5, R11, R4 ;  /* 0x0000000b050a7227 */ /* 0x000fe200078e0004 */
[----:B------:R-:W-:-:S03]  /*08b0*/  LEA.HI R4, R6, R3, RZ, 0x19 ;  /* 0x0000000306047211 */ /* 0x000fc600078fc8ff */
[----:B------:R-:W-:Y:S01]  /*08c0*/  IMAD R62, R62, UR40, RZ ;  /* 0x000000283e3e7c24 */ /* 0x000fe2000f8e02ff */
[----:B------:R-:W-:Y:S01]  /*08d0*/  IABS R44, R4 ;  /* 0x00000004002c7213 */ /* 0x000fe20000000000 */
[----:B------:R-:W-:-:S04]  /*08e0*/  IMAD.HI.U32 R10, R10, R17, RZ ;  /* 0x000000110a0a7227 */ /* 0x000fc800078e00ff */
[----:B------:R-:W-:Y:S02]  /*08f0*/  IMAD.MOV R10, RZ, RZ, -R10 ;  /* 0x000000ffff0a7224 */ /* 0x000fe400078e0a0a */
[----:B------:R-:W-:Y:S02]  /*0900*/  VIADD R5, R4, 0x3c ;  /* 0x0000003c04057836 */ /* 0x000fe40000000000 */
[----:B------:R-:W-:Y:S02]  /*0910*/  IMAD R17, R12, R10, R17 ;  /* 0x0000000a0c117224 */ /* 0x000fe400078e0211 */
[--C-:B--2---:R-:W-:Y:S01]  /*0920*/  IMAD.MOV R10, RZ, RZ, -R9.reuse ;  /* 0x000000ffff0a7224 */ /* 0x104fe200078e0a09 */
[----:B------:R-:W-:Y:S01]  /*0930*/  IABS R13, R5 ;  /* 0x00000005000d7213 */ /* 0x000fe20000000000 */
[----:B------:R-:W-:Y:S01]  /*0940*/  VIADD R29, R4, 0x28 ;  /* 0x00000028041d7836 */ /* 0x000fe20000000000 */
[----:B------:R-:W-:Y:S01]  /*0950*/  ISETP.GT.U32.AND P0, PT, R12, R17, PT ;  /* 0x000000110c00720c */ /* 0x000fe20003f04070 */
[----:B------:R-:W-:Y:S01]  /*0960*/  IMAD R11, R10, R7, RZ ;  /* 0x000000070a0b7224 */ /* 0x000fe200078e02ff */
[----:B------:R-:W-:Y:S01]  /*0970*/  ISETP.GE.AND P2, PT, R5, RZ, PT ;  /* 0x000000ff0500720c */ /* 0x000fe20003f46270 */
[----:B------:R-:W-:Y:S01]  /*0980*/  VIADD R5, R4, 0x38 ;  /* 0x0000003804057836 */ /* 0x000fe20000000000 */
[----:B------:R-:W-:Y:S01]  /*0990*/  IABS R19, R29 ;  /* 0x0000001d00137213 */ /* 0x000fe20000000000 */
[----:B------:R-:W-:-:S03]  /*09a0*/  IMAD.HI.U32 R8, R9, R11, R8 ;  /* 0x0000000b09087227 */ /* 0x000fc600078e0008 */
[----:B------:R-:W-:Y:S01]  /*09b0*/  ISETP.GE.AND P3, PT, R5, RZ, PT ;  /* 0x000000ff0500720c */ /* 0x000fe20003f66270 */
[----:B------:R-:W-:Y:S02]  /*09c0*/  IMAD.MOV.U32 R10, RZ, RZ, R13 ;  /* 0x000000ffff0a7224 */ /* 0x000fe400078e000d */
[----:B------:R-:W-:Y:S02]  /*09d0*/  VIADD R11, R4, 0x30 ;  /* 0x00000030040b7836 */ /* 0x000fe40000000000 */
[----:B------:R-:W-:Y:S02]  /*09e0*/  @!P0 IMAD.IADD R17, R17, 0x1, -R12 ;  /* 0x0000000111118824 */ /* 0x000fe400078e0a0c */
[----:B------:R-:W-:Y:S01]  /*09f0*/  IMAD.HI.U32 R9, R8, R10, RZ ;  /* 0x0000000a08097227 */ /* 0x000fe200078e00ff */
[----:B------:R-:W-:Y:S02]  /*0a00*/  IABS R22, R11 ;  /* 0x0000000b00167213 */ /* 0x000fe40000000000 */
[----:B------:R-:W-:Y:S01]  /*0a10*/  ISETP.GT.U32.AND P0, PT, R12, R17, PT ;  /* 0x000000110c00720c */ /* 0x000fe20003f04070 */
[----:B------:R-:W-:Y:S01]  /*0a20*/  IMAD.MOV R9, RZ, RZ, -R9 ;  /* 0x000000ffff097224 */ /* 0x000fe200078e0a09 */
[----:B------:R-:W-:Y:S01]  /*0a30*/  ISETP.GE.AND P4, PT, R11, RZ, PT ;  /* 0x000000ff0b00720c */ /* 0x000fe20003f86270 */
[----:B------:R-:W-:-:S04]  /*0a40*/  IMAD.HI.U32 R11, R8, R22, RZ ;  /* 0x00000016080b7227 */ /* 0x000fc800078e00ff */
[----:B------:R-:W-:Y:S02]  /*0a50*/  IMAD R10, R7, R9, R10 ;  /* 0x00000009070a7224 */ /* 0x000fe400078e020a */
[C---:B------:R-:W-:Y:S02]  /*0a60*/  VIADD R9, R4.reuse, 0x34 ;  /* 0x0000003404097836 */ /* 0x040fe40000000000 */
[----:B------:R-:W-:Y:S02]  /*0a70*/  IMAD.MOV R11, RZ, RZ, -R11 ;  /* 0x000000ffff0b7224 */ /* 0x000fe400078e0a0b */
[----:B------:R-:W-:Y:S01]  /*0a80*/  @!P0 IMAD.IADD R17, R17, 0x1, -R12 ;  /* 0x0000000111118824 */ /* 0x000fe200078e0a0c */
[----:B------:R-:W-:Y:S01]  /*0a90*/  IABS R12, R5 ;  /* 0x00000005000c7213 */ /* 0x000fe20000000000 */
[C---:B------:R-:W-:Y:S01]  /*0aa0*/  VIADD R5, R4.reuse, 0x2c ;  /* 0x0000002c04057836 */ /* 0x040fe20000000000 */
[----:B------:R-:W-:Y:S01]  /*0ab0*/  IABS R20, R9 ;  /* 0x0000000900147213 */ /* 0x000fe20000000000 */
[----:B------:R-:W-:Y:S01]  /*0ac0*/  IMAD R22, R7, R11, R22 ;  /* 0x0000000b07167224 */ /* 0x000fe200078e0216 */
[----:B------:R-:W-:Y:S01]  /*0ad0*/  ISETP.GE.AND P1, PT, R9, RZ, PT ;  /* 0x000000ff0900720c */ /* 0x000fe20003f26270 */
[----:B------:R-:W-:Y:S01]  /*0ae0*/  VIADD R31, R4, 0x24 ;  /* 0x00000024041f7836 */ /* 0x000fe20000000000 */
[----:B------:R-:W-:Y:S01]  /*0af0*/  ISETP.GE.AND P0, PT, R5, RZ, PT ;  /* 0x000000ff0500720c */ /* 0x000fe20003f06270 */
[----:B------:R-:W-:Y:S01]  /*0b00*/  IMAD.HI.U32 R9, R8, R20, RZ ;  /* 0x0000001408097227 */ /* 0x000fe200078e00ff */
[----:B------:R-:W-:-:S02]  /*0b10*/  IABS R24, R5 ;  /* 0x0000000500187213 */ /* 0x000fc40000000000 */
[----:B------:R-:W-:Y:S01]  /*0b20*/  IABS R21, R31 ;  /* 0x0000001f00157213 */ /* 0x000fe20000000000 */
[----:B------:R-:W-:-:S04]  /*0b30*/  IMAD.HI.U32 R5, R8, R12, RZ ;  /* 0x0000000c08057227 */ /* 0x000fc800078e00ff */
[----:B------:R-:W-:Y:S02]  /*0b40*/  IMAD.MOV R5, RZ, RZ, -R5 ;  /* 0x000000ffff057224 */ /* 0x000fe400078e0a05 */
[----:B------:R-:W-:Y:S02]  /*0b50*/  IMAD.MOV R9, RZ, RZ, -R9 ;  /* 0x000000ffff097224 */ /* 0x000fe400078e0a09 */
[C---:B------:R-:W-:Y:S02]  /*0b60*/  IMAD R12, R7.reuse, R5, R12 ;  /* 0x00000005070c7224 */ /* 0x040fe400078e020c */
[----:B------:R-:W-:Y:S02]  /*0b70*/  IMAD.MOV.U32 R5, RZ, RZ, R17 ;  /* 0x000000ffff057224 */ /* 0x000fe400078e0011 */
[C---:B------:R-:W-:Y:S02]  /*0b80*/  IMAD R20, R7.reuse, R9, R20 ;  /* 0x0000000907147224 */ /* 0x040fe400078e0214 */
[----:B------:R-:W-:Y:S01]  /*0b90*/  @!P6 IMAD.MOV R5, RZ, RZ, -R5 ;  /* 0x000000ffff05e224 */ /* 0x000fe200078e0a05 */
[----:B------:R-:W-:Y:S01]  /*0ba0*/  ISETP.GT.U32.AND P6, PT, R7, R10, PT ;  /* 0x0000000a0700720c */ /* 0x000fe20003fc4070 */
[C---:B------:R-:W-:Y:S01]  /*0bb0*/  VIADD R35, R4.reuse, 0x1c ;  /* 0x0000001c04237836 */ /* 0x040fe20000000000 */
[----:B------:R-:W-:Y:S01]  /*0bc0*/  @!P5 LOP3.LUT R5, RZ, R14, RZ, 0x33, !PT ;  /* 0x0000000eff05d212 */ /* 0x000fe200078e33ff */
[----:B------:R-:W-:-:S02]  /*0bd0*/  VIADD R33, R4, 0x20 ;  /* 0x0000002004217836 */ /* 0x000fc40000000000 */
[C---:B------:R-:W-:Y:S01]  /*0be0*/  IMAD.HI.U32 R13, R8.reuse, R24, RZ ;  /* 0x00000018080d7227 */ /* 0x040fe200078e00ff */
[----:B------:R-:W-:Y:S02]  /*0bf0*/  IABS R25, R35 ;  /* 0x0000002300197213 */ /* 0x000fe40000000000 */
[----:B------:R-:W-:Y:S01]  /*0c00*/  IABS R23, R33 ;  /* 0x0000002100177213 */ /* 0x000fe20000000000 */
[----:B------:R-:W-:-:S04]  /*0c10*/  IMAD.HI.U32 R9, R8, R19, RZ ;  /* 0x0000001308097227 */ /* 0x000fc800078e00ff */
[----:B------:R-:W-:Y:S01]  /*0c20*/  @!P6 IMAD.IADD R10, R10, 0x1, -R7 ;  /* 0x000000010a0ae824 */ /* 0x000fe200078e0a07 */
[C---:B------:R-:W-:Y:S01]  /*0c30*/  ISETP.GT.U32.AND P6, PT, R7.reuse, R12, PT ;  /* 0x0000000c0700720c */ /* 0x040fe20003fc4070 */
[----:B------:R-:W-:Y:S02]  /*0c40*/  IMAD.MOV R13, RZ, RZ, -R13 ;  /* 0x000000ffff0d7224 */ /* 0x000fe400078e0a0d */
[----:B------:R-:W-:Y:S01]  /*0c50*/  IMAD.HI.U32 R11, R8, R21, RZ ;  /* 0x00000015080b7227 */ /* 0x000fe200078e00ff */
[----:B------:R-:W-:-:S03]  /*0c60*/  ISETP.GT.U32.AND P5, PT, R7, R10, PT ;  /* 0x0000000a0700720c */ /* 0x000fc60003fa4070 */
[----:B------:R-:W-:-:S04]  /*0c70*/  IMAD.HI.U32 R14, R8, R25, RZ ;  /* 0x00000019080e7227 */ /* 0x000fc800078e00ff */
[----:B------:R-:W-:Y:S02]  /*0c80*/  IMAD.MOV R26, RZ, RZ, -R9 ;  /* 0x000000ffff1a7224 */ /* 0x000fe400078e0a09 */
[--C-:B------:R-:W-:Y:S01]  /*0c90*/  @!P6 IMAD.IADD R12, R12, 0x1, -R7.reuse ;  /* 0x000000010c0ce824 */ /* 0x100fe200078e0a07 */
[C---:B------:R-:W-:Y:S01]  /*0ca0*/  ISETP.GT.U32.AND P6, PT, R7.reuse, R22, PT ;  /* 0x000000160700720c */ /* 0x040fe20003fc4070 */
[C---:B------:R-:W-:Y:S02]  /*0cb0*/  IMAD R24, R7.reuse, R13, R24 ;  /* 0x0000000d07187224 */ /* 0x040fe400078e0218 */
[----:B------:R-:W-:Y:S01]  /*0cc0*/  @!P5 IMAD.IADD R10, R10, 0x1, -R7 ;  /* 0x000000010a0ad824 */ /* 0x000fe200078e0a07 */
[----:B------:R-:W-:Y:S01]  /*0cd0*/  ISETP.GT.U32.AND P5, PT, R7, R20, PT ;  /* 0x000000140700720c */ /* 0x000fe20003fa4070 */
[----:B------:R-:W-:-:S04]  /*0ce0*/  IMAD.HI.U32 R13, R8, R23, RZ ;  /* 0x00000017080d7227 */ /* 0x000fc800078e00ff */
[----:B------:R-:W-:Y:S02]  /*0cf0*/  IMAD.MOV R28, RZ, RZ, -R11 ;  /* 0x000000ffff1c7224 */ /* 0x000fe400078e0a0b */
[----:B------:R-:W-:Y:S02]  /*0d00*/  IMAD.MOV R32, RZ, RZ, -R14 ;  /* 0x000000ffff207224 */ /* 0x000fe400078e0a0e */
[--C-:B------:R-:W-:Y:S02]  /*0d10*/  @!P6 IMAD.IADD R22, R22, 0x1, -R7.reuse ;  /* 0x000000011616e824 */ /* 0x100fe400078e0a07 */
[----:B------:R-:W-:Y:S02]  /*0d20*/  VIADD R37, R4, 0x18 ;  /* 0x0000001804257836 */ /* 0x000fe40000000000 */
[----:B------:R-:W-:Y:S01]  /*0d30*/  @!P5 IMAD.IADD R20, R20, 0x1, -R7 ;  /* 0x000000011414d824 */ /* 0x000fe200078e0a07 */
[C---:B------:R-:W-:Y:S01]  /*0d40*/  ISETP.GT.U32.AND P5, PT, R7.reuse, R12, PT ;  /* 0x0000000c0700720c */ /* 0x040fe20003fa4070 */
[C---:B------:R-:W-:Y:S01]  /*0d50*/  IMAD R14, R7.reuse, R26, R19 ;  /* 0x0000001a070e7224 */ /* 0x040fe200078e0213 */
[----:B------:R-:W-:Y:S01]  /*0d60*/  IABS R27, R37 ;  /* 0x00000025001b7213 */ /* 0x000fe20000000000 */
[----:B------:R-:W-:Y:S01]  /*0d70*/  IMAD.MOV R30, RZ, RZ, -R13 ;  /* 0x000000ffff1e7224 */ /* 0x000fe200078e0a0d */
[C---:B------:R-:W-:Y:S01]  /*0d80*/  ISETP.GT.U32.AND P6, PT, R7.reuse, R20, PT ;  /* 0x000000140700720c */ /* 0x040fe20003fc4070 */
[----:B------:R-:W-:-:S02]  /*0d90*/  IMAD R26, R7, R28, R21 ;  /* 0x0000001c071a7224 */ /* 0x000fc400078e0215 */
[----:B------:R-:W-:Y:S02]  /*0da0*/  IMAD R28, R7, R30, R23 ;  /* 0x0000001e071c7224 */ /* 0x000fe400078e0217 */
[----:B------:R-:W-:-:S04]  /*0db0*/  IMAD.HI.U32 R17, R8, R27, RZ ;  /* 0x0000001b08117227 */ /* 0x000fc800078e00ff */
[--C-:B------:R-:W-:Y:S01]  /*0dc0*/  @!P5 IMAD.IADD R12, R12, 0x1, -R7.reuse ;  /* 0x000000010c0cd824 */ /* 0x100fe200078e0a07 */
[C---:B------:R-:W-:Y:S01]  /*0dd0*/  ISETP.GT.U32.AND P5, PT, R7.reuse, R22, PT ;  /* 0x000000160700720c */ /* 0x040fe20003fa4070 */
[----:B------:R-:W-:Y:S02]  /*0de0*/  IMAD.MOV.U32 R11, RZ, RZ, R10 ;  /* 0x000000ffff0b7224 */ /* 0x000fe400078e000a */
[----:B------:R-:W-:Y:S01]  /*0df0*/  @!P3 IMAD.MOV R12, RZ, RZ, -R12 ;  /* 0x000000ffff0cb224 */ /* 0x000fe200078e0a0c */
[C---:B------:R-:W-:Y:S01]  /*0e00*/  ISETP.GT.U32.AND P3, PT, R7.reuse, R14, PT ;  /* 0x0000000e0700720c */ /* 0x040fe20003f64070 */
[----:B------:R-:W-:Y:S01]  /*0e10*/  @!P6 IMAD.IADD R20, R20, 0x1, -R7 ;  /* 0x000000011414e824 */ /* 0x000fe200078e0a07 */
[----:B------:R-:W-:Y:S01]  /*0e20*/  ISETP.GT.U32.AND P6, PT, R7, R26, PT ;  /* 0x0000001a0700720c */ /* 0x000fe20003fc4070 */
[----:B------:R-:W-:Y:S02]  /*0e30*/  IMAD.MOV R34, RZ, RZ, -R17 ;  /* 0x000000ffff227224 */ /* 0x000fe400078e0a11 */
[----:B------:R-:W-:-:S02]  /*0e40*/  VIADD R19, R4, 0x14 ;  /* 0x0000001404137836 */ /* 0x000fc40000000000 */
[----:B------:R-:W-:Y:S01]  /*0e50*/  @!P2 IMAD.MOV R11, RZ, RZ, -R11 ;  /* 0x000000ffff0ba224 */ /* 0x000fe200078e0a0b */
[C---:B------:R-:W-:Y:S01]  /*0e60*/  ISETP.GT.U32.AND P2, PT, R7.reuse, R24, PT ;  /* 0x000000180700720c */ /* 0x040fe20003f44070 */
[----:B------:R-:W-:Y:S01]  /*0e70*/  @!P5 IMAD.IADD R22, R22, 0x1, -R7 ;  /* 0x000000011616d824 */ /* 0x000fe200078e0a07 */
[C---:B------:R-:W-:Y:S01]  /*0e80*/  ISETP.GT.U32.AND P5, PT, R7.reuse, R28, PT ;  /* 0x0000001c0700720c */ /* 0x040fe20003fa4070 */
[C---:B------:R-:W-:Y:S02]  /*0e90*/  IMAD R30, R7.reuse, R32, R25 ;  /* 0x00000020071e7224 */ /* 0x040fe400078e0219 */
[----:B------:R-:W-:Y:S02]  /*0ea0*/  VIADD R21, R4, 0x10 ;  /* 0x0000001004157836 */ /* 0x000fe40000000000 */
[----:B------:R-:W-:Y:S01]  /*0eb0*/  IMAD R32, R7, R34, R27 ;  /* 0x0000002207207224 */ /* 0x000fe200078e021b */
[----:B------:R-:W-:Y:S01]  /*0ec0*/  IABS R34, R19 ;  /* 0x0000001300227213 */ /* 0x000fe20000000000 */
[--C-:B------:R-:W-:Y:S01]  /*0ed0*/  @!P3 IMAD.IADD R14, R14, 0x1, -R7.reuse ;  /* 0x000000010e0eb824 */ /* 0x100fe200078e0a07 */
[----:B------:R-:W-:Y:S01]  /*0ee0*/  IABS R36, R21 ;  /* 0x0000001500247213 */ /* 0x000fe20000000000 */
[----:B------:R-:W-:-:S02]  /*0ef0*/  @!P6 IMAD.IADD R26, R26, 0x1, -R7 ;  /* 0x000000011a1ae824 */ /* 0x000fc400078e0a07 */
[----:B------:R-:W-:Y:S01]  /*0f00*/  IMAD.HI.U32 R9, R8, R34, RZ ;  /* 0x0000002208097227 */ /* 0x000fe200078e00ff */
[----:B------:R-:W-:-:S03]  /*0f10*/  ISETP.GT.U32.AND P6, PT, R7, R14, PT ;  /* 0x0000000e0700720c */ /* 0x000fc60003fc4070 */
[----:B------:R-:W-:Y:S01]  /*0f20*/  @!P5 IMAD.IADD R28, R28, 0x1, -R7 ;  /* 0x000000011c1cd824 */ /* 0x000fe200078e0a07 */
[----:B------:R-:W-:Y:S01]  /*0f30*/  ISETP.GT.U32.AND P5, PT, R7, R26, PT ;  /* 0x0000001a0700720c */ /* 0x000fe20003fa4070 */
[----:B------:R-:W-:-:S04]  /*0f40*/  IMAD.HI.U32 R10, R8, R36, RZ ;  /* 0x00000024080a7227 */ /* 0x000fc800078e00ff */
[----:B------:R-:W-:Y:S02]  /*0f50*/  IMAD.MOV R9, RZ, RZ, -R9 ;  /* 0x000000ffff097224 */ /* 0x000fe400078e0a09 */
[--C-:B------:R-:W-:Y:S01]  /*0f60*/  @!P2 IMAD.IADD R24, R24, 0x1, -R7.reuse ;  /* 0x000000011818a824 */ /* 0x100fe200078e0a07 */
[C---:B------:R-:W-:Y:S01]  /*0f70*/  ISETP.GT.U32.AND P2, PT, R7.reuse, R30, PT ;  /* 0x0000001e0700720c */ /* 0x040fe20003f44070 */
[----:B------:R-:W-:Y:S02]  /*0f80*/  IMAD.MOV R10, RZ, RZ, -R10 ;  /* 0x000000ffff0a7224 */ /* 0x000fe400078e0a0a */
[C---:B------:R-:W-:Y:S01]  /*0f90*/  IMAD R34, R7.reuse, R9, R34 ;  /* 0x0000000907227224 */ /* 0x040fe200078e0222 */
[C---:B------:R-:W-:Y:S01]  /*0fa0*/  ISETP.GT.U32.AND P3, PT, R7.reuse, R24, PT ;  /* 0x000000180700720c */ /* 0x040fe20003f64070 */
[----:B------:R-:W-:Y:S02]  /*0fb0*/  VIADD R23, R4, 0xc ;  /* 0x0000000c04177836 */ /* 0x000fe40000000000 */
[C---:B------:R-:W-:Y:S01]  /*0fc0*/  IMAD R36, R7.reuse, R10, R36 ;  /* 0x0000000a07247224 */ /* 0x040fe200078e0224 */
[----:B------:R-:W-:Y:S01]  /*0fd0*/  LOP3.LUT R10, R0, 0x7, RZ, 0xc0, !PT ;  /* 0x00000007000a7812 */ /* 0x000fe200078ec0ff */
[--C-:B------:R-:W-:Y:S01]  /*0fe0*/  @!P6 IMAD.IADD R14, R14, 0x1, -R7.reuse ;  /* 0x000000010e0ee824 */ /* 0x100fe200078e0a07 */
[C---:B------:R-:W-:Y:S01]  /*0ff0*/  ISETP.GT.U32.AND P6, PT, R7.reuse, R34, PT ;  /* 0x000000220700720c */ /* 0x040fe20003fc4070 */
[--C-:B------:R-:W-:Y:S01]  /*1000*/  @!P5 IMAD.IADD R26, R26, 0x1, -R7.reuse ;  /* 0x000000011a1ad824 */ /* 0x100fe200078e0a07 */
[----:B------:R-:W-:Y:S01]  /*1010*/  IABS R38, R23 ;  /* 0x0000001700267213 */ /* 0x000fe20000000000 */
[----:B------:R-:W-:Y:S01]  /*1020*/  @!P2 IMAD.IADD R30, R30, 0x1, -R7 ;  /* 0x000000011e1ea824 */ /* 0x000fe200078e0a07 */
[C---:B------:R-:W-:Y:S01]  /*1030*/  ISETP.GT.U32.AND P5, PT, R7.reuse, R36, PT ;  /* 0x000000240700720c */ /* 0x040fe20003fa4070 */
[----:B------:R-:W-:Y:S01]  /*1040*/  VIADD R25, R4, 0x8 ;  /* 0x0000000804197836 */ /* 0x000fe20000000000 */
[----:B------:R-:W-:Y:S01]  /*1050*/  ISETP.GT.U32.AND P2, PT, R7, R28, PT ;  /* 0x0000001c0700720c */ /* 0x000fe20003f44070 */
[----:B------:R-:W-:-:S03]  /*1060*/  IMAD.HI.U32 R13, R8, R38, RZ ;  /* 0x00000026080d7227 */ /* 0x000fc600078e00ff */
[----:B------:R-:W-:Y:S01]  /*1070*/  IABS R40, R25 ;  /* 0x0000001900287213 */ /* 0x000fe20000000000 */
[----:B------:R-:W-:Y:S02]  /*1080*/  VIADD R27, R4, 0x4 ;  /* 0x00000004041b7836 */ /* 0x000fe40000000000 */
[----:B------:R-:W-:Y:S01]  /*1090*/  @!P1 IMAD.MOV R20, RZ, RZ, -R20 ;  /* 0x000000ffff149224 */ /* 0x000fe200078e0a14 */
[C---:B------:R-:W-:Y:S01]  /*10a0*/  ISETP.GT.U32.AND P1, PT, R7.reuse, R30, PT ;  /* 0x0000001e0700720c */ /* 0x040fe20003f24070 */
[----:B------:R-:W-:Y:S01]  /*10b0*/  IMAD.MOV R13, RZ, RZ, -R13 ;  /* 0x000000ffff0d7224 */ /* 0x000fe200078e0a0d */
[----:B------:R-:W-:Y:S01]  /*10c0*/  IABS R42, R27 ;  /* 0x0000001b002a7213 */ /* 0x000fe20000000000 */
[--C-:B------:R-:W-:Y:S01]  /*10d0*/  @!P3 IMAD.IADD R24, R24, 0x1, -R7.reuse ;  /* 0x000000011818b824 */ /* 0x100fe200078e0a07 */
[----:B------:R-:W-:Y:S01]  /*10e0*/  ISETP.GT.U32.AND P3, PT, R7, R32, PT ;  /* 0x000000200700720c */ /* 0x000fe20003f64070 */
[----:B------:R-:W-:Y:S01]  /*10f0*/  @!P6 IMAD.IADD R34, R34, 0x1, -R7 ;  /* 0x000000012222e824 */ /* 0x000fe200078e0a07 */
[----:B------:R-:W-:Y:S01]  /*1100*/  ISETP.GE.AND P6, PT, R31, RZ, PT ;  /* 0x000000ff1f00720c */ /* 0x000fe20003fc6270 */
[----:B------:R-:W-:-:S02]  /*1110*/  IMAD R38, R7, R13, R38 ;  /* 0x0000000d07267224 */ /* 0x000fc400078e0226 */
[----:B------:R-:W-:Y:S01]  /*1120*/  @!P5 IMAD.IADD R36, R36, 0x1, -R7 ;  /* 0x000000012424d824 */ /* 0x000fe200078e0a07 */
[----:B------:R-:W-:Y:S01]  /*1130*/  ISETP.GE.AND P5, PT, R33, RZ, PT ;  /* 0x000000ff2100720c */ /* 0x000fe20003fa6270 */
[----:B------:R-:W-:Y:S01]  /*1140*/  @!P0 IMAD.MOV R24, RZ, RZ, -R24 ;  /* 0x000000ffff188224 */ /* 0x000fe200078e0a18 */
[----:B------:R-:W-:Y:S01]  /*1150*/  ISETP.GT.U32.AND P0, PT, R7, R34, PT ;  /* 0x000000220700720c */ /* 0x000fe20003f04070 */
[----:B------:R-:W-:-:S04]  /*1160*/  IMAD.HI.U32 R17, R8, R40, RZ ;  /* 0x0000002808117227 */ /* 0x000fc800078e00ff */
[----:B------:R-:W-:-:S04]  /*1170*/  IMAD.HI.U32 R9, R8, R42, RZ ;  /* 0x0000002a08097227 */ /* 0x000fc800078e00ff */
[----:B------:R-:W-:-:S04]  /*1180*/  IMAD.HI.U32 R8, R8, R44, RZ ;  /* 0x0000002c08087227 */ /* 0x000fc800078e00ff */
[----:B------:R-:W-:Y:S01]  /*1190*/  @!P2 IMAD.IADD R28, R28, 0x1, -R7 ;  /* 0x000000011c1ca824 */ /* 0x000fe200078e0a07 */
[----:B------:R-:W-:Y:S01]  /*11a0*/  ISETP.GT.U32.AND P2, PT, R7, R38, PT ;  /* 0x000000260700720c */ /* 0x000fe20003f44070 */
[----:B------:R-:W-:Y:S02]  /*11b0*/  IMAD.MOV R17, RZ, RZ, -R17 ;  /* 0x000000ffff117224 */ /* 0x000fe400078e0a11 */
[----:B------:R-:W-:Y:S02]  /*11c0*/  IMAD.MOV R9, RZ, RZ, -R9 ;  /* 0x000000ffff097224 */ /* 0x000fe400078e0a09 */
[----:B------:R-:W-:Y:S02]  /*11d0*/  IMAD.MOV R8, RZ, RZ, -R8 ;  /* 0x000000ffff087224 */ /* 0x000fe400078e0a08 */
[----:B------:R-:W-:Y:S01]  /*11e0*/  @!P1 IMAD.IADD R30, R30, 0x1, -R7 ;  /* 0x000000011e1e9824 */ /* 0x000fe200078e0a07 */
[----:B------:R-:W-:Y:S01]  /*11f0*/  ISETP.GE.AND P1, PT, R29, RZ, PT ;  /* 0x000000ff1d00720c */ /* 0x000fe20003f26270 */
[----:B------:R-:W-:-:S02]  /*1200*/  IMAD R40, R7, R17, R40 ;  /* 0x0000001107287224 */ /* 0x000fc400078e0228 */
[C---:B------:R-:W-:Y:S02]  /*1210*/  IMAD R42, R7.reuse, R9, R42 ;  /* 0x00000009072a7224 */ /* 0x040fe400078e022a */
[C---:B------:R-:W-:Y:S01]  /*1220*/  IMAD R44, R7.reuse, R8, R44 ;  /* 0x00000008072c7224 */ /* 0x040fe200078e022c */
[----:B------:R-:W-:Y:S01]  /*1230*/  LOP3.LUT R8, R0, 0x3, RZ, 0xc0, !PT ;  /* 0x0000000300087812 */ /* 0x000fe200078ec0ff */
[--C-:B------:R-:W-:Y:S01]  /*1240*/  @!P3 IMAD.IADD R32, R32, 0x1, -R7.reuse ;  /* 0x000000012020b824 */ /* 0x100fe200078e0a07 */
[C---:B------:R-:W-:Y:S01]  /*1250*/  ISETP.GT.U32.AND P3, PT, R7.reuse, R40, PT ;  /* 0x000000280700720c */ /* 0x040fe20003f64070 */
[----:B------:R-:W-:Y:S01]  /*1260*/  @!P5 IMAD.MOV R28, RZ, RZ, -R28 ;  /* 0x000000ffff1cd224 */ /* 0x000fe200078e0a1c */
[C---:B------:R-:W-:Y:S01]  /*1270*/  ISETP.GT.U32.AND P5, PT, R7.reuse, R42, PT ;  /* 0x0000002a0700720c */ /* 0x040fe20003fa4070 */
[--C-:B------:R-:W-:Y:S01]  /*1280*/  @!P0 IMAD.IADD R34, R34, 0x1, -R7.reuse ;  /* 0x0000000122228824 */ /* 0x100fe200078e0a07 */
[----:B------:R-:W-:Y:S01]  /*1290*/  ISETP.GT.U32.AND P0, PT, R7, R44, PT ;  /* 0x0000002c0700720c */ /* 0x000fe20003f04070 */
[----:B------:R-:W-:Y:S01]  /*12a0*/  @!P2 IMAD.IADD R38, R38, 0x1, -R7 ;  /* 0x000000012626a824 */ /* 0x000fe200078e0a07 */
[----:B------:R-:W-:Y:S01]  /*12b0*/  ISETP.GE.AND P2, PT, R35, RZ, PT ;  /* 0x000000ff2300720c */ /* 0x000fe20003f46270 */
[----:B------:R-:W-:Y:S01]  /*12c0*/  @!P1 IMAD.MOV R14, RZ, RZ, -R14 ;  /* 0x000000ffff0e9224 */ /* 0x000fe200078e0a0e */
[C---:B------:R-:W-:Y:S01]  /*12d0*/  ISETP.GT.U32.AND P1, PT, R7.reuse, R36, PT ;  /* 0x000000240700720c */ /* 0x040fe20003f24070 */
[----:B------:R-:W-:Y:S01]  /*12e0*/  @!P4 IMAD.MOV R22, RZ, RZ, -R22 ;  /* 0x000000ffff16c224 */ /* 0x000fe200078e0a16 */
[----:B------:R-:W-:Y:S01]  /*12f0*/  ISETP.GT.U32.AND P4, PT, R7, R38, PT ;  /* 0x000000260700720c */ /* 0x000fe20003f84070 */
[----:B------:R-:W-:-:S02]  /*1300*/  @!P6 IMAD.MOV R26, RZ, RZ, -R26 ;  /* 0x000000ffff1ae224 */ /* 0x000fc400078e0a1a */
[--C-:B------:R-:W-:Y:S01]  /*1310*/  @!P3 IMAD.IADD R40, R40, 0x1, -R7.reuse ;  /* 0x000000012828b824 */ /* 0x100fe200078e0a07 */
[C---:B------:R-:W-:Y:S01]  /*1320*/  ISETP.GT.U32.AND P3, PT, R7.reuse, R32, PT ;  /* 0x000000200700720c */ /* 0x040fe20003f64070 */
[--C-:B------:R-:W-:Y:S02]  /*1330*/  @!P5 IMAD.IADD R42, R42, 0x1, -R7.reuse ;  /* 0x000000012a2ad824 */ /* 0x100fe400078e0a07 */
[--C-:B------:R-:W-:Y:S01]  /*1340*/  @!P0 IMAD.IADD R44, R44, 0x1, -R7.reuse ;  /* 0x000000012c2c8824 */ /* 0x100fe200078e0a07 */
[----:B------:R-:W-:Y:S01]  /*1350*/  ISETP.GT.U32.AND P6, PT, R7, R40, PT ;  /* 0x000000280700720c */ /* 0x000fe20003fc4070 */
[----:B------:R-:W-:Y:S01]  /*1360*/  @!P2 IMAD.MOV R30, RZ, RZ, -R30 ;  /* 0x000000ffff1ea224 */ /* 0x000fe200078e0a1e */
[----:B------:R-:W-:Y:S01]  /*1370*/  ISETP.GE.AND P2, PT, R37, RZ, PT ;  /* 0x000000ff2500720c */ /* 0x000fe20003f46270 */
[----:B------:R-:W-:Y:S01]  /*1380*/  IMAD.SHL.U32 R9, R10, 0x10, RZ ;  /* 0x000000100a097824 */ /* 0x000fe200078e00ff */
[C---:B------:R-:W-:Y:S01]  /*1390*/  ISETP.GT.U32.AND P5, PT, R7.reuse, R42, PT ;  /* 0x0000002a0700720c */ /* 0x040fe20003fa4070 */
[--C-:B------:R-:W-:Y:S01]  /*13a0*/  @!P1 IMAD.IADD R36, R36, 0x1, -R7.reuse ;  /* 0x0000000124249824 */ /* 0x100fe200078e0a07 */
[----:B------:R-:W-:Y:S01]  /*13b0*/  ISETP.GT.U32.AND P0, PT, R7, R44, PT ;  /* 0x0000002c0700720c */ /* 0x000fe20003f04070 */
[--C-:B------:R-:W-:Y:S01]  /*13c0*/  @!P4 IMAD.IADD R38, R38, 0x1, -R7.reuse ;  /* 0x000000012626c824 */ /* 0x100fe200078e0a07 */
[----:B------:R-:W-:Y:S01]  /*13d0*/  ISETP.GE.AND P1, PT, R19, RZ, PT ;  /* 0x000000ff1300720c */ /* 0x000fe20003f26270 */
[--C-:B------:R-:W-:Y:S01]  /*13e0*/  @!P3 IMAD.IADD R32, R32, 0x1, -R7.reuse ;  /* 0x000000012020b824 */ /* 0x100fe200078e0a07 */
[----:B------:R-:W-:Y:S01]  /*13f0*/  SHF.R.U32.HI R19, RZ, 0x2, R0 ;  /* 0x00000002ff137819 */ /* 0x000fe20000011600 */
[----:B------:R-:W-:Y:S01]  /*1400*/  IMAD R61, R61, UR40, RZ ;  /* 0x000000283d3d7c24 */ /* 0x000fe2000f8e02ff */
[----:B------:R-:W-:Y:S01]  /*1410*/  LOP3.LUT R17, R9, 0x30, R46, 0x78, !PT ;  /* 0x0000003009117812 */ /* 0x000fe200078e782e */
[----:B------:R-:W-:Y:S01]  /*1420*/  IMAD R9, R8, 0x110, RZ ;  /* 0x0000011008097824 */ /* 0x000fe200078e02ff */
[----:B------:R-:W-:Y:S01]  /*1430*/  ISETP.GE.AND P4, PT, R21, RZ, PT ;  /* 0x000000ff1500720c */ /* 0x000fe20003f86270 */
[--C-:B------:R-:W-:Y:S01]  /*1440*/  @!P6 IMAD.IADD R40, R40, 0x1, -R7.reuse ;  /* 0x000000012828e824 */ /* 0x100fe200078e0a07 */
[----:B------:R-:W-:Y:S01]  /*1450*/  SHF.R.U32.HI R21, RZ, 0x3, R6 ;  /* 0x00000003ff157819 */ /* 0x000fe20000011606 */
[----:B------:R-:W-:Y:S01]  /*1460*/  @!P2 IMAD.MOV R32, RZ, RZ, -R32 ;  /* 0x000000ffff20a224 */ /* 0x000fe200078e0a20 */
[----:B------:R-:W-:Y:S01]  /*1470*/  SGXT.U32 R8, R19, 0x3 ;  /* 0x000000031308781a */ /* 0x000fe20000000000 */
[--C-:B------:R-:W-:Y:S01]  /*1480*/  @!P5 IMAD.IADD R42, R42, 0x1, -R7.reuse ;  /* 0x000000012a2ad824 */ /* 0x100fe200078e0a07 */
[----:B------:R-:W-:Y:S01]  /*1490*/  ISETP.GE.AND P6, PT, R23, RZ, PT ;  /* 0x000000ff1700720c */ /* 0x000fe20003fc6270 */
[----:B------:R-:W-:Y:S01]  /*14a0*/  @!P0 IMAD.IADD R44, R44, 0x1, -R7 ;  /* 0x000000012c2c8824 */ /* 0x000fe200078e0a07 */
[----:B------:R-:W-:Y:S01]  /*14b0*/  ISETP.GE.AND P2, PT, R25, RZ, PT ;  /* 0x000000ff1900720c */ /* 0x000fe20003f46270 */
[----:B------:R-:W-:Y:S01]  /*14c0*/  @!P1 IMAD.MOV R34, RZ, RZ, -R34 ;  /* 0x000000ffff229224 */ /* 0x000fe200078e0a22 */
[----:B------:R-:W-:Y:S01]  /*14d0*/  ISETP.GE.AND P5, PT, R27, RZ, PT ;  /* 0x000000ff1b00720c */ /* 0x000fe20003fa6270 */
[----:B------:R-:W-:Y:S01]  /*14e0*/  IMAD R60, R60, UR40, RZ ;  /* 0x000000283c3c7c24 */ /* 0x000fe2000f8e02ff */
[----:B------:R-:W-:Y:S01]  /*14f0*/  LOP3.LUT R9, R9, R8, R21, 0x1e, !PT ;  /* 0x0000000809097212 */ /* 0x000fe200078e1e15 */
[----:B------:R-:W-:Y:S01]  /*1500*/  @!P4 IMAD.MOV R36, RZ, RZ, -R36 ;  /* 0x000000ffff24c224 */ /* 0x000fe200078e0a24 */
[----:B------:R-:W-:Y:S01]  /*1510*/  ISETP.GE.AND P3, PT, R4, RZ, PT ;  /* 0x000000ff0400720c */ /* 0x000fe20003f66270 */
[----:B------:R-:W-:Y:S01]  /*1520*/  IMAD.SHL.U32 R4, R0, 0x20, RZ ;  /* 0x0000002000047824 */ /* 0x000fe200078e00ff */
[----:B------:R-:W-:Y:S01]  /*1530*/  ISETP.NE.AND P0, PT, R15, RZ, PT ;  /* 0x000000ff0f00720c */ /* 0x000fe20003f05270 */
[----:B------:R-:W-:Y:S01]  /*1540*/  IMAD R59, R59, UR40, RZ ;  /* 0x000000283b3b7c24 */ /* 0x000fe2000f8e02ff */
[----:B------:R-:W-:Y:S01]  /*1550*/  LOP3.LUT R8, RZ, R15, RZ, 0x33, !PT ;  /* 0x0000000fff087212 */ /* 0x000fe200078e33ff */
[----:B------:R-:W-:Y:S01]  /*1560*/  @!P6 IMAD.MOV R38, RZ, RZ, -R38 ;  /* 0x000000ffff26e224 */ /* 0x000fe200078e0a26 */
[----:B------:R-:W-:Y:S01]  /*1570*/  LOP3.LUT R13, R4, 0xc00, RZ, 0xc0, !PT ;  /* 0x00000c00040d7812 */ /* 0x000fe200078ec0ff */
[----:B------:R-:W-:Y:S01]  /*1580*/  @!P2 IMAD.MOV R40, RZ, RZ, -R40 ;  /* 0x000000ffff28a224 */ /* 0x000fe200078e0a28 */
[C---:B------:R-:W-:Y:S01]  /*1590*/  SEL R11, R8.reuse, R11, !P0 ;  /* 0x0000000b080b7207 */ /* 0x040fe20004000000 */
[----:B------:R-:W-:Y:S01]  /*15a0*/  @!P5 IMAD.MOV R42, RZ, RZ, -R42 ;  /* 0x000000ffff2ad224 */ /* 0x000fe200078e0a2a */
[----:B------:R-:W-:Y:S01]  /*15b0*/  SEL R12, R8, R12, !P0 ;  /* 0x0000000c080c7207 */ /* 0x000fe20004000000 */
[----:B------:R-:W-:Y:S01]  /*15c0*/  IMAD R10, R10, 0x80, R13 ;  /* 0x000000800a0a7824 */ /* 0x000fe200078e020d */
[C---:B------:R-:W-:Y:S01]  /*15d0*/  SEL R22, R8.reuse, R22, !P0 ;  /* 0x0000001608167207 */ /* 0x040fe20004000000 */
[----:B------:R-:W-:Y:S01]  /*15e0*/  IMAD R11, R11, UR6, RZ ;  /* 0x000000060b0b7c24 */ /* 0x000fe2000f8e02ff */
[C---:B------:R-:W-:Y:S01]  /*15f0*/  SEL R14, R8.reuse, R14, !P0 ;  /* 0x0000000e080e7207 */ /* 0x040fe20004000000 */
[----:B------:R-:W-:Y:S01]  /*1600*/  @!P3 IMAD.MOV R44, RZ, RZ, -R44 ;  /* 0x000000ffff2cb224 */ /* 0x000fe200078e0a2c */
[----:B------:R-:W-:Y:S01]  /*1610*/  SEL R24, R8, R24, !P0 ;  /* 0x0000001808187207 */ /* 0x000fe20004000000 */
[----:B------:R-:W-:Y:S01]  /*1620*/  IMAD R12, R12, UR6, RZ ;  /* 0x000000060c0c7c24 */ /* 0x000fe2000f8e02ff */
[----:B------:R-:W-:Y:S01]  /*1630*/  IADD3 R7, P5, PT, R11, UR14, RZ ;  /* 0x0000000e0b077c10 */ /* 0x000fe2000ffbe0ff */
[----:B------:R-:W-:Y:S01]  /*1640*/  IMAD R22, R22, UR6, RZ ;  /* 0x0000000616167c24 */ /* 0x000fe2000f8e02ff */
[----:B------:R-:W-:Y:S01]  /*1650*/  SEL R20, R8, R20, !P0 ;  /* 0x0000001408147207 */ /* 0x000fe20004000000 */
[----:B------:R-:W-:Y:S01]  /*1660*/  IMAD R14, R14, UR6, RZ ;  /* 0x000000060e0e7c24 */ /* 0x000fe2000f8e02ff */
[----:B------:R-:W-:Y:S01]  /*1670*/  SEL R26, R8, R26, !P0 ;  /* 0x0000001a081a7207 */ /* 0x000fe20004000000 */
[----:B------:R-:W-:Y:S01]  /*1680*/  IMAD R24, R24, UR6, RZ ;  /* 0x0000000618187c24 */ /* 0x000fe2000f8e02ff */
[----:B------:R-:W-:Y:S01]  /*1690*/  SEL R28, R8, R28, !P0 ;  /* 0x0000001c081c7207 */ /* 0x000fe20004000000 */
[----:B------:R-:W-:Y:S01]  /*16a0*/  IMAD R20, R20, UR6, RZ ;  /* 0x0000000614147c24 */ /* 0x000fe2000f8e02ff */
[----:B------:R-:W-:Y:S01]  /*16b0*/  SEL R30, R8, R30, !P0 ;  /* 0x0000001e081e7207 */ /* 0x000fe20004000000 */
[----:B------:R-:W-:Y:S01]  /*16c0*/  IMAD.IADD R10, R10, 0x1, R17 ;  /* 0x000000010a0a7824 */ /* 0x000fe200078e0211 */
[----:B------:R-:W-:-:S02]  /*16d0*/  SEL R32, R8, R32, !P0 ;  /* 0x0000002008207207 */ /* 0x000fc40004000000 */
[C---:B------:R-:W-:Y:S02]  /*16e0*/  SEL R34, R8.reuse, R34, !P0 ;  /* 0x0000002208227207 */ /* 0x040fe40004000000 */
[----:B------:R-:W-:Y:S01]  /*16f0*/  SEL R36, R8, R36, !P0 ;  /* 0x0000002408247207 */ /* 0x000fe20004000000 */
        /* <DEDUP_REMOVED lines=9> */
[----:B------:R-:W-:Y:S01]  /*1790*/  R2UR UR37, R7 ;  /* 0x00000000072572ca */ /* 0x000fe200000e0000 */
[----:B------:R-:W-:Y:S01]  /*17a0*/  IMAD R42, R42, UR6, RZ ;  /* 0x000000062a2a7c24 */ /* 0x000fe2000f8e02ff */
[----:B------:R-:W-:Y:S01]  /*17b0*/  IADD3 R7, P0, PT, R12, UR14, RZ ;  /* 0x0000000e0c077c10 */ /* 0x000fe2000ff1e0ff */
[----:B------:R-:W-:Y:S01]  /*17c0*/  IMAD R31, R8, UR6, RZ ;  /* 0x00000006081f7c24 */ /* 0x000fe2000f8e02ff */
[----:B------:R-:W-:-:S02]  /*17d0*/  IADD3 R15, P2, PT, R22, UR14, RZ ;  /* 0x0000000e160f7c10 */ /* 0x000fc4000ff5e0ff */
[----:B------:R-:W-:Y:S02]  /*17e0*/  R2UR UR35, R7 ;  /* 0x00000000072372ca */ /* 0x000fe400000e0000 */
[----:B------:R-:W-:Y:S02]  /*17f0*/  IADD3 R7, P4, PT, R14, UR14, RZ ;  /* 0x0000000e0e077c10 */ /* 0x000fe4000ff9e0ff */
[----:B------:R-:W-:Y:S02]  /*1800*/  IADD3 R13, P3, PT, R24, UR14, RZ ;  /* 0x0000000e180d7c10 */ /* 0x000fe4000ff7e0ff */
[----:B------:R-:W-:Y:S01]  /*1810*/  R2UR UR31, R15 ;  /* 0x000000000f1f72ca */ /* 0x000fe200000e0000 */
[----:B------:R-:W-:Y:S01]  /*1820*/  IMAD R15, R30, UR6, RZ ;  /* 0x000000061e0f7c24 */ /* 0x000fe2000f8e02ff */
[----:B------:R-:W-:Y:S01]  /*1830*/  R2UR UR27, R7 ;  /* 0x00000000071b72ca */ /* 0x000fe200000e0000 */
[----:B------:R-:W-:Y:S01]  /*1840*/  IMAD R7, R26, UR6, RZ ;  /* 0x000000061a077c24 */ /* 0x000fe2000f8e02ff */
[----:B------:R-:W-:-:S02]  /*1850*/  SHF.R.S32.HI R30, RZ, 0x1f, R11 ;  /* 0x0000001fff1e7819 */ /* 0x000fc4000001140b */
[----:B------:R-:W-:Y:S02]  /*1860*/  SHF.R.S32.HI R27, RZ, 0x1f, R22 ;  /* 0x0000001fff1b7819 */ /* 0x000fe40000011416 */
[----:B------:R-:W-:Y:S01]  /*1870*/  R2UR UR29, R13 ;  /* 0x000000000d1d72ca */ /* 0x000fe200000e0000 */
[----:B------:R-:W-:Y:S01]  /*1880*/  IMAD R13, R28, UR6, RZ ;  /* 0x000000061c0d7c24 */ /* 0x000fe2000f8e02ff */
[----:B------:R-:W-:Y:S01]  /*1890*/  IADD3 R17, P1, PT, R20, UR14, RZ ;  /* 0x0000000e14117c10 */ /* 0x000fe2000ff3e0ff */
[----:B------:R-:W-:Y:S01]  /*18a0*/  USHF.R.S32.HI UR6, URZ, 0x1f, UR4 ;  /* 0x0000001fff067899 */ /* 0x000fe20008011404 */
[----:B------:R-:W-:Y:S02]  /*18b0*/  SHF.R.S32.HI R28, RZ, 0x1f, R20 ;  /* 0x0000001fff1c7819 */ /* 0x000fe40000011414 */
[----:B------:R-:W-:Y:S01]  /*18c0*/  IADD3.X R30, PT, PT, R30, UR15, RZ, P5, !PT ;  /* 0x0000000f1e1e7c10 */ /* 0x000fe2000affe4ff */
[----:B------:R-:W-:Y:S01]  /*18d0*/  ULEA.HI UR6, UR6, UR4, URZ, 0x7 ;  /* 0x0000000406067291 */ /* 0x000fe2000f8f38ff */
[----:B------:R-:W-:Y:S01]  /*18e0*/  IADD3.X R27, PT, PT, R27, UR15, RZ, P2, !PT ;  /* 0x0000000f1b1b7c10 */ /* 0x000fe200097fe4ff */
[----:B------:R-:W-:Y:S01]  /*18f0*/  USHF.L.U32 UR4, UR39, 0x7, URZ ;  /* 0x0000000727047899 */ /* 0x000fe200080006ff */
[----:B------:R-:W-:Y:S01]  /*1900*/  SHF.R.S32.HI R26, RZ, 0x1f, R24 ;  /* 0x0000001fff1a7819 */ /* 0x000fe20000011418 */
[----:B------:R-:W-:Y:S01]  /*1910*/  USHF.R.S32.HI UR6, URZ, 0x7, UR6 ;  /* 0x00000007ff067899 */ /* 0x000fe20008011406 */
[----:B------:R-:W-:-:S02]  /*1920*/  SHF.R.S32.HI R29, RZ, 0x1f, R12 ;  /* 0x0000001fff1d7819 */ /* 0x000fc4000001140c */
[----:B------:R-:W-:Y:S02]  /*1930*/  IADD3 R19, P5, PT, R7, UR14, RZ ;  /* 0x0000000e07137c10 */ /* 0x000fe4000ffbe0ff */
[----:B------:R-:W-:Y:S02]  /*1940*/  IADD3 R11, P2, PT, R32, UR14, RZ ;  /* 0x0000000e200b7c10 */ /* 0x000fe4000ff5e0ff */
[----:B------:R-:W-:Y:S02]  /*1950*/  SHF.R.S32.HI R24, RZ, 0x1f, R7 ;  /* 0x0000001fff187819 */ /* 0x000fe40000011407 */
[----:B------:R-:W-:Y:S02]  /*1960*/  IADD3.X R28, PT, PT, R28, UR15, RZ, P1, !PT ;  /* 0x0000000f1c1c7c10 */ /* 0x000fe40008ffe4ff */
[----:B------:R-:W-:Y:S02]  /*1970*/  IADD3 R12, P1, PT, R15, UR14, RZ ;  /* 0x0000000e0f0c7c10 */ /* 0x000fe4000ff3e0ff */
[----:B------:R-:W-:-:S02]  /*1980*/  SHF.R.S32.HI R25, RZ, 0x1f, R14 ;  /* 0x0000001fff197819 */ /* 0x000fc4000001140e */
[----:B------:R-:W-:Y:S02]  /*1990*/  R2UR UR33, R17 ;  /* 0x00000000112172ca */ /* 0x000fe400000e0000 */
[----:B------:R-:W-:Y:S02]  /*19a0*/  IADD3.X R29, PT, PT, R29, UR15, RZ, P0, !PT ;  /* 0x0000000f1d1d7c10 */ /* 0x000fe400087fe4ff */
[----:B------:R-:W-:Y:S02]  /*19b0*/  R2UR UR19, R11 ;  /* 0x000000000b1372ca */ /* 0x000fe400000e0000 */
[----:B------:R-:W-:Y:S02]  /*19c0*/  IADD3.X R26, PT, PT, R26, UR15, RZ, P3, !PT ;  /* 0x0000000f1a1a7c10 */ /* 0x000fe40009ffe4ff */
[----:B------:R-:W-:Y:S02]  /*19d0*/  IADD3.X R24, PT, PT, R24, UR15, RZ, P5, !PT ;  /* 0x0000000f18187c10 */ /* 0x000fe4000affe4ff */
[----:B------:R-:W-:-:S02]  /*19e0*/  IADD3 R17, P0, PT, R13, UR14, RZ ;  /* 0x0000000e0d117c10 */ /* 0x000fc4000ff1e0ff */
[----:B------:R-:W-:Y:S02]  /*19f0*/  IADD3 R14, P3, PT, R34, UR14, RZ ;  /* 0x0000000e220e7c10 */ /* 0x000fe4000ff7e0ff */
[----:B------:R-:W-:Y:S02]  /*1a00*/  IADD3 R11, P6, PT, R38, UR14, RZ ;  /* 0x0000000e260b7c10 */ /* 0x000fe4000ffde0ff */
[----:B------:R-:W-:Y:S02]  /*1a10*/  IADD3 R7, P5, PT, R40, UR14, RZ ;  /* 0x0000000e28077c10 */ /* 0x000fe4000ffbe0ff */
[----:B------:R-:W-:Y:S02]  /*1a20*/  SHF.R.S32.HI R23, RZ, 0x1f, R13 ;  /* 0x0000001fff177819 */ /* 0x000fe4000001140d */
[----:B------:R-:W-:Y:S02]  /*1a30*/  SHF.R.S32.HI R22, RZ, 0x1f, R15 ;  /* 0x0000001fff167819 */ /* 0x000fe4000001140f */
[----:B------:R-:W-:-:S02]  /*1a40*/  R2UR UR25, R19 ;  /* 0x00000000131972ca */ /* 0x000fc400000e0000 */
[----:B------:R-:W-:Y:S02]  /*1a50*/  R2UR UR21, R12 ;  /* 0x000000000c1572ca */ /* 0x000fe400000e0000 */
[----:B------:R-:W-:Y:S02]  /*1a60*/  IADD3.X R25, PT, PT, R25, UR15, RZ, P4, !PT ;  /* 0x0000000f19197c10 */ /* 0x000fe4000a7fe4ff */
[----:B------:R-:W-:Y:S02]  /*1a70*/  SHF.R.S32.HI R19, RZ, 0x1f, R34 ;  /* 0x0000001fff137819 */ /* 0x000fe40000011422 */
[----:B------:R-:W-:Y:S02]  /*1a80*/  CS2R R34, SRZ ;  /* 0x0000000000227805 */ /* 0x000fe4000001ff00 */
[----:B------:R-:W-:Y:S02]  /*1a90*/  IADD3 R12, P4, PT, R36, UR14, RZ ;  /* 0x0000000e240c7c10 */ /* 0x000fe4000ff9e0ff */
[----:B------:R-:W-:-:S02]  /*1aa0*/  R2UR UR23, R17 ;  /* 0x00000000111772ca */ /* 0x000fc400000e0000 */
[----:B------:R-:W-:Y:S02]  /*1ab0*/  R2UR UR18, R14 ;  /* 0x000000000e1272ca */ /* 0x000fe400000e0000 */
[----:B------:R-:W-:Y:S02]  /*1ac0*/  R2UR UR16, R11 ;  /* 0x000000000b1072ca */ /* 0x000fe400000e0000 */
[----:B------:R-:W-:Y:S02]  /*1ad0*/  R2UR UR11, R7 ;  /* 0x00000000070b72ca */ /* 0x000fe400000e0000 */
[----:B------:R-:W-:Y:S02]  /*1ae0*/  IADD3.X R23, PT, PT, R23, UR15, RZ, P0, !PT ;  /* 0x0000000f17177c10 */ /* 0x000fe400087fe4ff */
[----:B------:R-:W-:Y:S02]  /*1af0*/  IADD3.X R22, PT, PT, R22, UR15, RZ, P1, !PT ;  /* 0x0000000f16167c10 */ /* 0x000fe40008ffe4ff */
[----:B------:R-:W-:-:S02]  /*1b00*/  SHF.R.S32.HI R20, RZ, 0x1f, R32 ;  /* 0x0000001fff147819 */ /* 0x000fc40000011420 */
[----:B------:R-:W-:Y:S02]  /*1b10*/  CS2R R32, SRZ ;  /* 0x0000000000207805 */ /* 0x000fe4000001ff00 */
[----:B------:R-:W-:Y:S02]  /*1b20*/  IADD3 R13, P0, PT, R42, UR14, RZ ;  /* 0x0000000e2a0d7c10 */ /* 0x000fe4000ff1e0ff */
[----:B------:R-:W-:Y:S02]  /*1b30*/  IADD3 R11, P1, PT, R31, UR14, RZ ;  /* 0x0000000e1f0b7c10 */ /* 0x000fe4000ff3e0ff */
[----:B------:R-:W-:Y:S02]  /*1b40*/  SHF.R.S32.HI R14, RZ, 0x1f, R36 ;  /* 0x0000001fff0e7819 */ /* 0x000fe40000011424 */
[----:B------:R-:W-:Y:S02]  /*1b50*/  CS2R R36, SRZ ;  /* 0x0000000000247805 */ /* 0x000fe4000001ff00 */
[----:B------:R-:W-:-:S02]  /*1b60*/  SHF.R.S32.HI R8, RZ, 0x1f, R38 ;  /* 0x0000001fff087819 */ /* 0x000fc40000011426 */
[----:B------:R-:W-:Y:S02]  /*1b70*/  CS2R R38, SRZ ;  /* 0x0000000000267805 */ /* 0x000fe4000001ff00 */
[----:B------:R-:W-:Y:S02]  /*1b80*/  SHF.R.S32.HI R7, RZ, 0x1f, R40 ;  /* 0x0000001fff077819 */ /* 0x000fe40000011428 */
[----:B------:R-:W-:Y:S02]  /*1b90*/  SHF.R.S32.HI R17, RZ, 0x1f, R42 ;  /* 0x0000001fff117819 */ /* 0x000fe4000001142a */
[----:B------:R-:W-:Y:S02]  /*1ba0*/  SHF.R.S32.HI R15, RZ, 0x1f, R31 ;  /* 0x0000001fff0f7819 */ /* 0x000fe4000001141f */
[----:B------:R-:W-:Y:S02]  /*1bb0*/  IADD3.X R19, PT, PT, R19, UR15, RZ, P3, !PT ;  /* 0x0000000f13137c10 */ /* 0x000fe40009ffe4ff */
[----:B------:R-:W-:Y:S01]  /*1bc0*/  R2UR UR17, R12 ;  /* 0x000000000c1172ca */ /* 0x000fe200000e0000 */
[----:B----4-:R-:W-:Y:S01]  /*1bd0*/  IMAD R12, R5, UR10, RZ ;  /* 0x0000000a050c7c24 */ /* 0x010fe2000f8e02ff */
[----:B------:R-:W-:Y:S01]  /*1be0*/  IADD3.X R20, PT, PT, R20, UR15, RZ, P2, !PT ;  /* 0x0000000f14147c10 */ /* 0x000fe200097fe4ff */
[----:B------:R-:W-:Y:S01]  /*1bf0*/  USHF.L.U32 UR10, UR40, 0x7, URZ ;  /* 0x00000007280a7899 */ /* 0x000fe200080006ff */
[----:B------:R-:W-:-:S02]  /*1c00*/  IADD3.X R14, PT, PT, R14, UR15, RZ, P4, !PT ;  /* 0x0000000f0e0e7c10 */ /* 0x000fc4000a7fe4ff */
[----:B------:R-:W-:Y:S02]  /*1c10*/  IADD3.X R8, PT, PT, R8, UR15, RZ, P6, !PT ;  /* 0x0000000f08087c10 */ /* 0x000fe4000b7fe4ff */
[----:B------:R-:W-:Y:S02]  /*1c20*/  IADD3.X R7, PT, PT, R7, UR15, RZ, P5, !PT ;  /* 0x0000000f07077c10 */ /* 0x000fe4000affe4ff */
[----:B------:R-:W-:Y:S02]  /*1c30*/  IADD3.X R17, PT, PT, R17, UR15, RZ, P0, !PT ;  /* 0x0000000f11117c10 */ /* 0x000fe400087fe4ff */
[----:B------:R-:W-:Y:S02]  /*1c40*/  IADD3.X R15, PT, PT, R15, UR15, RZ, P1, !PT ;  /* 0x0000000f0f0f7c10 */ /* 0x000fe40008ffe4ff */
[----:B------:R-:W-:Y:S02]  /*1c50*/  R2UR UR38, R30 ;  /* 0x000000001e2672ca */ /* 0x000fe400000e0000 */
[----:B------:R-:W-:-:S02]  /*1c60*/  R2UR UR36, R29 ;  /* 0x000000001d2472ca */ /* 0x000fc400000e0000 */
[----:B------:R-:W-:Y:S02]  /*1c70*/  R2UR UR34, R28 ;  /* 0x000000001c2272ca */ /* 0x000fe400000e0000 */
[----:B------:R-:W-:Y:S02]  /*1c80*/  R2UR UR32, R27 ;  /* 0x000000001b2072ca */ /* 0x000fe400000e0000 */
[----:B------:R-:W-:Y:S02]  /*1c90*/  R2UR UR30, R26 ;  /* 0x000000001a1e72ca */ /* 0x000fe400000e0000 */
[----:B------:R-:W-:Y:S02]  /*1ca0*/  R2UR UR28, R25 ;  /* 0x00000000191c72ca */ /* 0x000fe400000e0000 */
[----:B------:R-:W-:Y:S02]  /*1cb0*/  R2UR UR26, R24 ;  /* 0x00000000181a72ca */ /* 0x000fe400000e0000 */
[----:B------:R-:W-:-:S02]  /*1cc0*/  R2UR UR15, R19 ;  /* 0x00000000130f72ca */ /* 0x000fc400000e0000 */
[----:B------:R-:W-:Y:S02]  /*1cd0*/  SHF.R.U32.HI R19, RZ, 0x4, R6 ;  /* 0x00000004ff137819 */ /* 0x000fe40000011606 */
[----:B------:R-:W-:Y:S02]  /*1ce0*/  IADD3 R5, P2, PT, R12, UR12, RZ ;  /* 0x0000000c0c057c10 */ /* 0x000fe4000ff5e0ff */
[----:B------:R-:W-:Y:S02]  /*1cf0*/  R2UR UR24, R23 ;  /* 0x00000000171872ca */ /* 0x000fe400000e0000 */
[----:B------:R-:W-:Y:S02]  /*1d00*/  R2UR UR22, R22 ;  /* 0x00000000161672ca */ /* 0x000fe400000e0000 */
[----:B------:R-:W-:Y:S02]  /*1d10*/  LOP3.LUT R6, R54, 0x40, RZ, 0xfc, !PT ;  /* 0x0000004036067812 */ /* 0x000fe400078efcff */
[----:B------:R-:W-:-:S02]  /*1d20*/  R2UR UR20, R20 ;  /* 0x00000000141472ca */ /* 0x000fc400000e0000 */
[C---:B------:R-:W-:Y:S02]  /*1d30*/  LOP3.LUT R22, R54.reuse, 0x50, RZ, 0xfc, !PT ;  /* 0x0000005036167812 */ /* 0x040fe400078efcff */
[C---:B------:R-:W-:Y:S01]  /*1d40*/  LOP3.LUT R23, R54.reuse, 0x60, RZ, 0xfc, !PT ;  /* 0x0000006036177812 */ /* 0x040fe200078efcff */
[----:B------:R-:W-:Y:S01]  /*1d50*/  IMAD R54, R54, UR40, RZ ;  /* 0x0000002836367c24 */ /* 0x000fe2000f8e02ff */
[--C-:B------:R-:W-:Y:S01]  /*1d60*/  LOP3.LUT R19, R19, 0x1ff, R0.reuse, 0x78, !PT ;  /* 0x000001ff13137812 */ /* 0x100fe200078e7800 */
[----:B------:R-:W-:Y:S01]  /*1d70*/  IMAD R22, R22, UR40, RZ ;  /* 0x0000002816167c24 */ /* 0x000fe2000f8e02ff */
[----:B------:R-:W-:Y:S01]  /*1d80*/  LOP3.LUT R20, R21, 0x1ff, R0, 0x78, !PT ;  /* 0x000001ff15147812 */ /* 0x000fe200078e7800 */
[----:B------:R-:W-:Y:S01]  /*1d90*/  IMAD R21, R6, UR40, RZ ;  /* 0x0000002806157c24 */ /* 0x000fe2000f8e02ff */
[----:B------:R-:W-:Y:S01]  /*1da0*/  LEA.HI.X.SX32 R12, R12, UR13, 0x1, P2 ;  /* 0x0000000d0c0c7c11 */ /* 0x000fe200090f0eff */
[----:B------:R-:W-:Y:S01]  /*1db0*/  IMAD R23, R23, UR40, RZ ;  /* 0x0000002817177c24 */ /* 0x000fe2000f8e02ff */
[----:B------:R-:W-:-:S02]  /*1dc0*/  R2UR UR14, R14 ;  /* 0x000000000e0e72ca */ /* 0x000fc400000e0000 */
[----:B------:R-:W-:Y:S02]  /*1dd0*/  R2UR UR13, R8 ;  /* 0x00000000080d72ca */ /* 0x000fe400000e0000 */
[----:B------:R-:W-:Y:S02]  /*1de0*/  R2UR UR12, R7 ;  /* 0x00000000070c72ca */ /* 0x000fe400000e0000 */
[----:B------:R-:W-:Y:S02]  /*1df0*/  SHF.R.S32.HI R8, RZ, 0x1f, R64 ;  /* 0x0000001fff087819 */ /* 0x000fe40000011440 */
[----:B------:R-:W-:Y:S02]  /*1e00*/  LOP3.LUT R7, R19, 0x20, RZ, 0x3c, !PT ;  /* 0x0000002013077812 */ /* 0x000fe400078e3cff */
[----:B------:R-:W-:Y:S02]  /*1e10*/  LOP3.LUT R6, R20, 0x40, RZ, 0x3c, !PT ;  /* 0x0000004014067812 */ /* 0x000fe400078e3cff */
[----:B------:R-:W-:-:S07]  /*1e20*/  LOP3.LUT R14, R10, 0x40, RZ, 0x3c, !PT ;  /* 0x000000400a0e7812 */ /* 0x000fce00078e3cff */
.L_x_2:
[C---:B------:R-:W-:Y:S02]  /*1e30*/  LEA.HI R24, R0.reuse, 0x8, RZ, 0x1a ;  /* 0x0000000800187811 */ /* 0x040fe400078fd0ff */
[----:B------:R-:W-:Y:S02]  /*1e40*/  LEA.HI R26, R0, 0x28, RZ, 0x1a ;  /* 0x00000028001a7811 */ /* 0x000fe400078fd0ff */
[----:B------:R-:W-:Y:S02]  /*1e50*/  ISETP.GE.AND P6, PT, R24, UR7, PT ;  /* 0x0000000718007c0c */ /* 0x000fe4000bfc6270 */
[C---:B------:R-:W-:Y:S02]  /*1e60*/  LEA.HI R25, R0.reuse, 0x18, RZ, 0x1a ;  /* 0x0000001800197811 */ /* 0x040fe400078fd0ff */
[----:B------:R-:W-:Y:S02]  /*1e70*/  IADD3 R24, P0, PT, R55, R5, RZ ;  /* 0x0000000537187210 */ /* 0x000fe40007f1e0ff */
[----:B------:R-:W-:-:S02]  /*1e80*/  LEA.HI R27, R0, 0x38, RZ, 0x1a ;  /* 0x00000038001b7811 */ /* 0x000fc400078fd0ff */
[----:B------:R-:W-:Y:S02]  /*1e90*/  ISETP.GE.AND P4, PT, R26, UR7, PT ;  /* 0x000000071a007c0c */ /* 0x000fe4000bf86270 */
[----:B------:R-:W-:Y:S02]  /*1ea0*/  LEA.HI R26, R0, 0x48, RZ, 0x1a ;  /* 0x00000048001a7811 */ /* 0x000fe400078fd0ff */
[----:B------:R-:W-:Y:S02]  /*1eb0*/  ISETP.GE.AND P5, PT, R25, UR7, PT ;  /* 0x0000000719007c0c */ /* 0x000fe4000bfa6270 */
[----:B------:R-:W-:Y:S02]  /*1ec0*/  PRMT R44, RZ, 0x7610, R44 ;  /* 0x00007610ff2c7816 */ /* 0x000fe4000000002c */
[----:B------:R-:W-:Y:S02]  /*1ed0*/  LEA.HI.X.SX32 R25, R55, R12, 0x1, P0 ;  /* 0x0000000c37197211 */ /* 0x000fe400000f0eff */
[----:B------:R-:W-:-:S02]  /*1ee0*/  ISETP.GE.AND P3, PT, R27, UR7, PT ;  /* 0x000000071b007c0c */ /* 0x000fc4000bf66270 */
[----:B------:R-:W-:Y:S01]  /*1ef0*/  LEA.HI R27, R0, 0x58, RZ, 0x1a ;  /* 0x00000058001b7811 */ /* 0x000fe200078fd0ff */
[----:B------:R0:W2:Y:S01]  /*1f00*/  @!P6 LDG.E.U8 R44, desc[UR8][R24.64] ;  /* 0x00000008182ce981 */ /* 0x0000a2000c1e1100 */
[----:B------:R-:W-:Y:S02]  /*1f10*/  ISETP.GE.AND P2, PT, R26, UR7, PT ;  /* 0x000000071a007c0c */ /* 0x000fe4000bf46270 */
[-C--:B------:R-:W-:Y:S02]  /*1f20*/  IADD3 R26, P1, PT, R56, R5.reuse, RZ ;  /* 0x00000005381a7210 */ /* 0x080fe40007f3e0ff */
[----:B------:R-:W-:Y:S02]  /*1f30*/  LEA.HI R29, R0, 0x68, RZ, 0x1a ;  /* 0x00000068001d7811 */ /* 0x000fe400078fd0ff */
[----:B------:R-:W-:Y:S02]  /*1f40*/  ISETP.GE.AND P0, PT, R27, UR7, PT ;  /* 0x000000071b007c0c */ /* 0x000fe4000bf06270 */
[----:B------:R-:W-:-:S02]  /*1f50*/  IADD3 R28, P6, PT, R57, R5, RZ ;  /* 0x00000005391c7210 */ /* 0x000fc40007fde0ff */
[----:B------:R-:W-:Y:S02]  /*1f60*/  PRMT R48, RZ, 0x7610, R48 ;  /* 0x00007610ff307816 */ /* 0x000fe40000000030 */
[-C--:B------:R-:W-:Y:S02]  /*1f70*/  LEA.HI.X.SX32 R27, R56, R12.reuse, 0x1, P1 ;  /* 0x0000000c381b7211 */ /* 0x080fe400008f0eff */
[----:B------:R-:W-:Y:S02]  /*1f80*/  ISETP.GE.AND P1, PT, R29, UR7, PT ;  /* 0x000000071d007c0c */ /* 0x000fe4000bf26270 */
[----:B------:R-:W-:Y:S01]  /*1f90*/  PRMT R66, RZ, 0x7610, R66 ;  /* 0x00007610ff427816 */ /* 0x000fe20000000042 */
[----:B------:R1:W3:Y:S01]  /*1fa0*/  @!P5 LDG.E.U8 R48, desc[UR8][R26.64] ;  /* 0x000000081a30d981 */ /* 0x0002e2000c1e1100 */
[----:B------:R-:W-:Y:S02]  /*1fb0*/  LEA.HI.X.SX32 R29, R57, R12, 0x1, P6 ;  /* 0x0000000c391d7211 */ /* 0x000fe400030f0eff */
[----:B------:R-:W-:-:S02]  /*1fc0*/  IADD3 R30, P5, PT, R58, R5, RZ ;  /* 0x000000053a1e7210 */ /* 0x000fc40007fbe0ff */
[----:B------:R-:W-:Y:S01]  /*1fd0*/  SHF.R.U32.HI R43, RZ, 0x6, R0 ;  /* 0x00000006ff2b7819 */ /* 0x000fe20000011600 */
[----:B------:R4:W5:Y:S01]  /*1fe0*/  @!P4 LDG.E.U8 R66, desc[UR8][R28.64] ;  /* 0x000000081c42c981 */ /* 0x000962000c1e1100 */
[----:B------:R-:W-:Y:S02]  /*1ff0*/  IADD3 R40, P4, PT, R59, R5, RZ ;  /* 0x000000053b287210 */ /* 0x000fe40007f9e0ff */
[----:B------:R-:W-:Y:S02]  /*2000*/  PRMT R70, RZ, 0x7610, R70 ;  /* 0x00007610ff467816 */ /* 0x000fe40000000046 */
[-C--:B------:R-:W-:Y:S02]  /*2010*/  LEA.HI.X.SX32 R31, R58, R12.reuse, 0x1, P5 ;  /* 0x0000000c3a1f7211 */ /* 0x080fe400028f0eff */
[----:B------:R-:W-:Y:S02]  /*2020*/  SGXT.U32 R43, R43, 0x3 ;  /* 0x000000032b2b781a */ /* 0x000fe40000000000 */
[----:B------:R-:W-:Y:S01]  /*2030*/  PRMT R74, RZ, 0x7610, R74 ;  /* 0x00007610ff4a7816 */ /* 0x000fe2000000004a */
[----:B------:R1:W2:Y:S01]  /*2040*/  @!P3 LDG.E.U8 R70, desc[UR8][R30.64] ;  /* 0x000000081e46b981 */ /* 0x0002a2000c1e1100 */
[----:B------:R-:W-:-:S02]  /*2050*/  LEA.HI.X.SX32 R41, R59, R12, 0x1, P4 ;  /* 0x0000000c3b297211 */ /* 0x000fc400020f0eff */
[C---:B0-----:R-:W-:Y:S02]  /*2060*/  LOP3.LUT R25, R43.reuse, 0x10, RZ, 0xfc, !PT ;  /* 0x000000102b197812 */ /* 0x041fe400078efcff */
[----:B------:R-:W-:Y:S01]  /*2070*/  ISETP.GE.AND P3, PT, R43, UR7, PT ;  /* 0x000000072b007c0c */ /* 0x000fe2000bf66270 */
[----:B------:R0:W2:Y:S01]  /*2080*/  @!P2 LDG.E.U8 R74, desc[UR8][R40.64] ;  /* 0x00000008284aa981 */ /* 0x0000a2000c1e1100 */
[-C--:B------:R-:W-:Y:S02]  /*2090*/  IADD3 R24, P4, PT, R54, R5.reuse, RZ ;  /* 0x0000000536187210 */ /* 0x080fe40007f9e0ff */
[----:B------:R-:W-:Y:S02]  /*20a0*/  ISETP.GE.AND P2, PT, R25, UR7, PT ;  /* 0x0000000719007c0c */ /* 0x000fe4000bf46270 */
[----:B-1----:R-:W-:Y:S02]  /*20b0*/  LOP3.LUT R27, R43, 0x20, RZ, 0xfc, !PT ;  /* 0x000000202b1b7812 */ /* 0x002fe400078efcff */
[----:B------:R-:W-:-:S02]  /*20c0*/  IADD3 R26, P5, PT, R53, R5, RZ ;  /* 0x00000005351a7210 */ /* 0x000fc40007fbe0ff */
[-C--:B------:R-:W-:Y:S02]  /*20d0*/  LEA.HI.X.SX32 R25, R54, R12.reuse, 0x1, P4 ;  /* 0x0000000c36197211 */ /* 0x080fe400020f0eff */
[----:B----4-:R-:W-:Y:S02]  /*20e0*/  LOP3.LUT R28, R43, 0x30, RZ, 0xfc, !PT ;  /* 0x000000302b1c7812 */ /* 0x010fe400078efcff */
[----:B------:R-:W-:Y:S02]  /*20f0*/  ISETP.GE.AND P4, PT, R27, UR7, PT ;  /* 0x000000071b007c0c */ /* 0x000fe4000bf86270 */
[----:B------:R-:W-:Y:S02]  /*2100*/  PRMT R42, RZ, 0x7610, R42 ;  /* 0x00007610ff2a7816 */ /* 0x000fe4000000002a */
[----:B------:R-:W-:Y:S02]  /*2110*/  LEA.HI.X.SX32 R27, R53, R12, 0x1, P5 ;  /* 0x0000000c351b7211 */ /* 0x000fe400028f0eff */
[----:B------:R-:W-:-:S02]  /*2120*/  ISETP.GE.AND P5, PT, R28, UR7, PT ;  /* 0x000000071c007c0c */ /* 0x000fc4000bfa6270 */
[----:B------:R-:W-:Y:S01]  /*2130*/  PRMT R46, RZ, 0x7610, R46 ;  /* 0x00007610ff2e7816 */ /* 0x000fe2000000002e */
[----:B------:R1:W4:Y:S01]  /*2140*/  @!P3 LDG.E.U8 R42, desc[UR8][R24.64] ;  /* 0x00000008182ab981 */ /* 0x000322000c1e1100 */
[-C--:B------:R-:W-:Y:S02]  /*2150*/  IADD3 R28, P6, PT, R18, R5.reuse, RZ ;  /* 0x00000005121c7210 */ /* 0x080fe40007fde0ff */
[----:B------:R-:W-:Y:S02]  /*2160*/  LOP3.LUT R31, R43, 0x40, RZ, 0xfc, !PT ;  /* 0x000000402b1f7812 */ /* 0x000fe400078efcff */
[----:B------:R-:W-:Y:S01]  /*2170*/  IADD3 R30, P3, PT, R16, R5, RZ ;  /* 0x00000005101e7210 */ /* 0x000fe20007f7e0ff */
[----:B------:R1:W2:Y:S01]  /*2180*/  @!P2 LDG.E.U8 R46, desc[UR8][R26.64] ;  /* 0x000000081a2ea981 */ /* 0x0002a2000c1e1100 */
[----:B------:R-:W-:Y:S02]  /*2190*/  PRMT R50, RZ, 0x7610, R50 ;  /* 0x00007610ff327816 */ /* 0x000fe40000000032 */
[----:B------:R-:W-:-:S02]  /*21a0*/  LEA.HI.X.SX32 R29, R18, R12, 0x1, P6 ;  /* 0x0000000c121d7211 */ /* 0x000fc400030f0eff */
[----:B0-----:R-:W-:Y:S02]  /*21b0*/  LOP3.LUT R40, R43, 0x50, RZ, 0xfc, !PT ;  /* 0x000000502b287812 */ /* 0x001fe400078efcff */
[----:B------:R-:W-:Y:S01]  /*21c0*/  ISETP.GE.AND P2, PT, R31, UR7, PT ;  /* 0x000000071f007c0c */ /* 0x000fe2000bf46270 */
[----:B------:R0:W3:Y:S01]  /*21d0*/  @!P4 LDG.E.U8 R50, desc[UR8][R28.64] ;  /* 0x000000081c32c981 */ /* 0x0000e2000c1e1100 */
[----:B------:R-:W-:Y:S02]  /*21e0*/  LEA.HI.X.SX32 R31, R16, R12, 0x1, P3 ;  /* 0x0000000c101f7211 */ /* 0x000fe400018f0eff */
[----:B------:R-:W-:Y:S02]  /*21f0*/  ISETP.GE.AND P3, PT, R40, UR7, PT ;  /* 0x0000000728007c0c */ /* 0x000fe4000bf66270 */
[----:B-1----:R-:W-:Y:S02]  /*2200*/  IADD3 R24, P4, PT, R21, R5, RZ ;  /* 0x0000000515187210 */ /* 0x002fe40007f9e0ff */
[----:B------:R-:W-:-:S02]  /*2210*/  LOP3.LUT R27, R43, 0x60, RZ, 0xfc, !PT ;  /* 0x000000602b1b7812 */ /* 0x000fc400078efcff */
[C---:B------:R-:W-:Y:S02]  /*2220*/  IADD3 R26, P6, PT, R22.reuse, R5, RZ ;  /* 0x00000005161a7210 */ /* 0x040fe40007fde0ff */
[----:B------:R-:W-:Y:S02]  /*2230*/  PRMT R72, RZ, 0x7610, R72 ;  /* 0x00007610ff487816 */ /* 0x000fe40000000048 */
[----:B------:R-:W-:Y:S02]  /*2240*/  PRMT R68, RZ, 0x7610, R68 ;  /* 0x00007610ff447816 */ /* 0x000fe40000000044 */
[-C--:B------:R-:W-:Y:S02]  /*2250*/  LEA.HI.X.SX32 R25, R21, R12.reuse, 0x1, P4 ;  /* 0x0000000c15197211 */ /* 0x080fe400020f0eff */
[----:B------:R-:W-:Y:S02]  /*2260*/  ISETP.GE.AND P4, PT, R27, UR7, PT ;  /* 0x000000071b007c0c */ /* 0x000fe4000bf86270 */
[----:B------:R-:W-:Y:S01]  /*2270*/  PRMT R76, RZ, 0x7610, R76 ;  /* 0x00007610ff4c7816 */ /* 0x000fe2000000004c */
[----:B------:R-:W5:Y:S01]  /*2280*/  @!P2 LDG.E.U8 R72, desc[UR8][R24.64] ;  /* 0x000000081848a981 */ /* 0x000f62000c1e1100 */
[----:B------:R-:W-:-:S02]  /*2290*/  LEA.HI.X.SX32 R27, R22, R12, 0x1, P6 ;  /* 0x0000000c161b7211 */ /* 0x000fc400030f0eff */
[----:B0-----:R-:W-:Y:S01]  /*22a0*/  IADD3 R28, P2, PT, R23, R5, RZ ;  /* 0x00000005171c7210 */ /* 0x001fe20007f5e0ff */
[----:B------:R0:W5:Y:S01]  /*22b0*/  @!P5 LDG.E.U8 R68, desc[UR8][R30.64] ;  /* 0x000000081e44d981 */ /* 0x000162000c1e1100 */
[----:B------:R-:W-:-:S03]  /*22c0*/  LOP3.LUT R43, R43, 0x70, RZ, 0xfc, !PT ;  /* 0x000000702b2b7812 */ /* 0x000fc600078efcff */
[----:B------:R1:W5:Y:S01]  /*22d0*/  @!P3 LDG.E.U8 R76, desc[UR8][R26.64] ;  /* 0x000000081a4cb981 */ /* 0x000362000c1e1100 */
[-C--:B------:R-:W-:Y:S02]  /*22e0*/  LEA.HI.X.SX32 R29, R23, R12.reuse, 0x1, P2 ;  /* 0x0000000c171d7211 */ /* 0x080fe400010f0eff */
[----:B0-----:R-:W-:Y:S02]  /*22f0*/  LEA.HI R31, R0, 0x78, RZ, 0x1a ;  /* 0x00000078001f7811 */ /* 0x001fe400078fd0ff */
[C---:B------:R-:W-:Y:S02]  /*2300*/  IADD3 R30, P3, PT, R52.reuse, R5, RZ ;  /* 0x00000005341e7210 */ /* 0x040fe40007f7e0ff */
[----:B------:R-:W-:Y:S02]  /*2310*/  PRMT R80, RZ, 0x7610, R80 ;  /* 0x00007610ff507816 */ /* 0x000fe40000000050 */
[----:B------:R-:W-:Y:S02]  /*2320*/  ISETP.GE.AND P2, PT, R31, UR7, PT ;  /* 0x000000071f007c0c */ /* 0x000fe4000bf46270 */
[----:B------:R-:W-:-:S02]  /*2330*/  LEA.HI.X.SX32 R31, R52, R12, 0x1, P3 ;  /* 0x0000000c341f7211 */ /* 0x000fc400018f0eff */
[----:B------:R-:W-:Y:S01]  /*2340*/  ISETP.GE.AND P5, PT, R43, UR7, PT ;  /* 0x000000072b007c0c */ /* 0x000fe2000bfa6270 */
[----:B------:R0:W5:Y:S01]  /*2350*/  @!P4 LDG.E.U8 R80, desc[UR8][R28.64] ;  /* 0x000000081c50c981 */ /* 0x000162000c1e1100 */
[CC--:B------:R-:W-:Y:S02]  /*2360*/  IADD3 R24, P3, PT, R60.reuse, R5.reuse, RZ ;  /* 0x000000053c187210 */ /* 0x0c0fe40007f7e0ff */
[-C--:B-1----:R-:W-:Y:S02]  /*2370*/  IADD3 R26, P4, PT, R61, R5.reuse, RZ ;  /* 0x000000053d1a7210 */ /* 0x082fe40007f9e0ff */
[----:B------:R-:W-:Y:S02]  /*2380*/  LEA.HI.X.SX32 R25, R60, R12, 0x1, P3 ;  /* 0x0000000c3c197211 */ /* 0x000fe400018f0eff */
[----:B------:R-:W-:Y:S02]  /*2390*/  IADD3 R40, P3, PT, R62, R5, RZ ;  /* 0x000000053e287210 */ /* 0x000fe40007f7e0ff */
[----:B------:R-:W-:-:S02]  /*23a0*/  PRMT R84, RZ, 0x7610, R84 ;  /* 0x00007610ff547816 */ /* 0x000fc40000000054 */
[----:B------:R-:W-:Y:S02]  /*23b0*/  PRMT R78, RZ, 0x7610, R78 ;  /* 0x00007610ff4e7816 */ /* 0x000fe4000000004e */
[----:B------:R-:W-:Y:S02]  /*23c0*/  PRMT R82, RZ, 0x7610, R82 ;  /* 0x00007610ff527816 */ /* 0x000fe40000000052 */
[----:B------:R-:W-:Y:S01]  /*23d0*/  PRMT R86, RZ, 0x7610, R86 ;  /* 0x00007610ff567816 */ /* 0x000fe20000000056 */
[----:B------:R-:W5:Y:S01]  /*23e0*/  @!P5 LDG.E.U8 R84, desc[UR8][R30.64] ;  /* 0x000000081e54d981 */ /* 0x000f62000c1e1100 */
[-C--:B------:R-:W-:Y:S02]  /*23f0*/  LEA.HI.X.SX32 R27, R61, R12.reuse, 0x1, P4 ;  /* 0x0000000c3d1b7211 */ /* 0x080fe400020f0eff */
[----:B------:R-:W-:Y:S01]  /*2400*/  LEA.HI.X.SX32 R41, R62, R12, 0x1, P3 ;  /* 0x0000000c3e297211 */ /* 0x000fe200018f0eff */
[----:B------:R-:W5:Y:S04]  /*2410*/  @!P0 LDG.E.U8 R78, desc[UR8][R24.64] ;  /* 0x00000008184e8981 */ /* 0x000f68000c1e1100 */
[----:B------:R-:W5:Y:S04]  /*2420*/  @!P1 LDG.E.U8 R82, desc[UR8][R26.64] ;  /* 0x000000081a529981 */ /* 0x000f68000c1e1100 */
[----:B------:R1:W5:Y:S01]  /*2430*/  @!P2 LDG.E.U8 R86, desc[UR8][R40.64] ;  /* 0x000000082856a981 */ /* 0x000362000c1e1100 */
[----:B------:R-:W-:Y:S01]  /*2440*/  BAR.SYNC.DEFER_BLOCKING 0x0 ;  /* 0x0000000000007b1d */ /* 0x000fe20000010000 */
[----:B------:R-:W-:-:S02]  /*2450*/  IADD3 RZ, P1, PT, R64, R11, RZ ;  /* 0x0000000b40ff7210 */ /* 0x000fc40007f3e0ff */
[----:B------:R-:W-:Y:S02]  /*2460*/  ISETP.GE.AND P0, PT, R63, UR7, PT ;  /* 0x000000073f007c0c */ /* 0x000fe4000bf06270 */
[----:B------:R-:W-:Y:S01]  /*2470*/  IADD3 RZ, P3, PT, R64, R13, RZ ;  /* 0x0000000d40ff7210 */ /* 0x000fe20007f7e0ff */
[----:B0-----:R-:W-:Y:S01]  /*2480*/  IMAD.X R29, R8, 0x1, R15, P1 ;  /* 0x00000001081d7824 */ /* 0x001fe200008e060f */
[C---:B------:R-:W-:Y:S02]  /*2490*/  IADD3 RZ, P2, PT, R64.reuse, UR11, RZ ;  /* 0x0000000b40ff7c10 */ /* 0x040fe4000ff5e0ff */
[----:B------:R-:W-:Y:S01]  /*24a0*/  IADD3 RZ, P1, PT, R64, UR16, RZ ;  /* 0x0000001040ff7c10 */ /* 0x000fe2000ff3e0ff */
[----:B-1----:R-:W-:Y:S01]  /*24b0*/  IMAD.X R41, R8, 0x1, R17, P3 ;  /* 0x0000000108297824 */ /* 0x002fe200018e0611 */
[----:B------:R-:W-:Y:S02]  /*24c0*/  PRMT R27, RZ, 0x7610, R27 ;  /* 0x00007610ff1b7816 */ /* 0x000fe4000000001b */
[----:B------:R-:W-:-:S02]  /*24d0*/  PRMT R119, RZ, 0x7610, R119 ;  /* 0x00007610ff777816 */ /* 0x000fc40000000077 */
[C---:B------:R-:W-:Y:S02]  /*24e0*/  IADD3.X R43, PT, PT, R8.reuse, UR12, RZ, P2, !PT ;  /* 0x0000000c082b7c10 */ /* 0x040fe400097fe4ff */
[----:B------:R-:W-:Y:S02]  /*24f0*/  IADD3.X R45, PT, PT, R8, UR13, RZ, P1, !PT ;  /* 0x0000000d082d7c10 */ /* 0x000fe40008ffe4ff */
[C---:B------:R-:W-:Y:S01]  /*2500*/  IADD3 RZ, P1, PT, R64.reuse, UR17, RZ ;  /* 0x0000001140ff7c10 */ /* 0x040fe2000ff3e0ff */
[C---:B------:R-:W-:Y:S01]  /*2510*/  IMAD.IADD R28, R64.reuse, 0x1, R11 ;  /* 0x00000001401c7824 */ /* 0x040fe200078e020b */
[----:B------:R-:W-:Y:S01]  /*2520*/  PRMT R25, RZ, 0x7610, R25 ;  /* 0x00007610ff197816 */ /* 0x000fe20000000019 */
[----:B------:R-:W-:Y:S01]  /*2530*/  IMAD.IADD R40, R64, 0x1, R13 ;  /* 0x0000000140287824 */ /* 0x000fe200078e020d */
[----:B------:R-:W-:Y:S02]  /*2540*/  PRMT R117, RZ, 0x7610, R117 ;  /* 0x00007610ff757816 */ /* 0x000fe40000000075 */
[----:B------:R-:W-:-:S02]  /*2550*/  PRMT R31, RZ, 0x7610, R31 ;  /* 0x00007610ff1f7816 */ /* 0x000fc4000000001f */
[----:B------:R-:W-:Y:S02]  /*2560*/  PRMT R121, RZ, 0x7610, R121 ;  /* 0x00007610ff797816 */ /* 0x000fe40000000079 */
[----:B------:R-:W-:Y:S02]  /*2570*/  IADD3.X R47, PT, PT, R8, UR14, RZ, P1, !PT ;  /* 0x0000000e082f7c10 */ /* 0x000fe40008ffe4ff */
[----:B------:R-:W-:Y:S02]  /*2580*/  PRMT R123, RZ, 0x7610, R123 ;  /* 0x00007610ff7b7816 */ /* 0x000fe4000000007b */
[----:B------:R-:W-:Y:S02]  /*2590*/  PRMT R125, RZ, 0x7610, R125 ;  /* 0x00007610ff7d7816 */ /* 0x000fe4000000007d */
[----:B------:R-:W-:Y:S02]  /*25a0*/  PRMT R24, RZ, 0x7610, R24 ;  /* 0x00007610ff187816 */ /* 0x000fe40000000018 */
[----:B------:R-:W-:-:S02]  /*25b0*/  PRMT R26, RZ, 0x7610, R26 ;  /* 0x00007610ff1a7816 */ /* 0x000fc4000000001a */
[----:B------:R-:W-:Y:S02]  /*25c0*/  PRMT R118, RZ, 0x7610, R118 ;  /* 0x00007610ff767816 */ /* 0x000fe40000000076 */
[----:B------:R-:W-:Y:S02]  /*25d0*/  PRMT R120, RZ, 0x7610, R120 ;  /* 0x00007610ff787816 */ /* 0x000fe40000000078 */
[----:B------:R-:W-:Y:S02]  /*25e0*/  PRMT R122, RZ, 0x7610, R122 ;  /* 0x00007610ff7a7816 */ /* 0x000fe4000000007a */
[----:B------:R-:W-:Y:S01]  /*25f0*/  PRMT R124, RZ, 0x7610, R124 ;  /* 0x00007610ff7c7816 */ /* 0x000fe2000000007c */
[----:B----4-:R0:W-:Y:S04]  /*2600*/  STS.U8 [R19+UR5], R42 ;  /* 0x0000002a13007988 */ /* 0x0101e80008000005 */
[----:B--2---:R-:W-:Y:S04]  /*2610*/  STS.U8 [R19+UR5+0x400], R46 ;  /* 0x0004002e13007988 */ /* 0x004fe80008000005 */
[----:B---3--:R-:W-:Y:S04]  /*2620*/  STS.U8 [R19+UR5+0x800], R50 ;  /* 0x0008003213007988 */ /* 0x008fe80008000005 */
[----:B-----5:R-:W-:Y:S04]  /*2630*/  STS.U8 [R19+UR5+0x1000], R72 ;  /* 0x0010004813007988 */ /* 0x020fe80008000005 */
[----:B------:R-:W-:Y:S04]  /*2640*/  STS.U8 [R19+UR5+0xc00], R68 ;  /* 0x000c004413007988 */ /* 0x000fe80008000005 */
[----:B------:R-:W-:Y:S04]  /*2650*/  STS.U8 [R19+UR5+0x1400], R76 ;  /* 0x0014004c13007988 */ /* 0x000fe80008000005 */
[----:B------:R-:W-:Y:S04]  /*2660*/  STS.U8 [R19+UR5+0x1800], R80 ;  /* 0x0018005013007988 */ /* 0x000fe80008000005 */
[----:B------:R-:W-:Y:S04]  /*2670*/  STS.U8 [R19+UR5+0x1c00], R84 ;  /* 0x001c005413007988 */ /* 0x000fe80008000005 */
[----:B------:R-:W-:Y:S04]  /*2680*/  STS.U8 [R7+UR5+0x200], R44 ;  /* 0x0002002c07007988 */ /* 0x000fe80008000005 */
[----:B------:R-:W-:Y:S04]  /*2690*/  STS.U8 [R7+UR5+0x600], R48 ;  /* 0x0006003007007988 */ /* 0x000fe80008000005 */
[----:B------:R1:W-:Y:S04]  /*26a0*/  STS.U8 [R7+UR5+0xa00], R66 ;  /* 0x000a004207007988 */ /* 0x0003e80008000005 */
[----:B------:R-:W-:Y:S04]  /*26b0*/  STS.U8 [R7+UR5+0xe00], R70 ;  /* 0x000e004607007988 */ /* 0x000fe80008000005 */
[----:B------:R-:W-:Y:S04]  /*26c0*/  STS.U8 [R7+UR5+0x1200], R74 ;  /* 0x0012004a07007988 */ /* 0x000fe80008000005 */
[----:B------:R-:W-:Y:S04]  /*26d0*/  STS.U8 [R7+UR5+0x1600], R78 ;  /* 0x0016004e07007988 */ /* 0x000fe80008000005 */
[----:B------:R-:W-:Y:S04]  /*26e0*/  STS.U8 [R7+UR5+0x1a00], R82 ;  /* 0x001a005207007988 */ /* 0x000fe80008000005 */
[----:B------:R-:W-:Y:S01]  /*26f0*/  STS.U8 [R7+UR5+0x1e00], R86 ;  /* 0x001e005607007988 */ /* 0x000fe20008000005 */
[----:B------:R-:W-:Y:S01]  /*2700*/  BAR.SYNC.DEFER_BLOCKING 0x0 ;  /* 0x0000000000007b1d */ /* 0x000fe20000010000 */
[C---:B0-----:R-:W-:Y:S01]  /*2710*/  VIADD R42, R64.reuse, UR11 ;  /* 0x0000000b402a7c36 */ /* 0x041fe20008000000 */
[C---:B-1----:R-:W-:Y:S01]  /*2720*/  IADD3 R66, P2, PT, R64.reuse, UR27, RZ ;  /* 0x0000001b40427c10 */ /* 0x042fe2000ff5e0ff */
[C---:B------:R-:W-:Y:S01]  /*2730*/  VIADD R44, R64.reuse, UR16 ;  /* 0x00000010402c7c36 */ /* 0x040fe20008000000 */
[----:B------:R-:W-:-:S02]  /*2740*/  IADD3 R50, P3, PT, R64, UR25, RZ ;  /* 0x0000001940327c10 */ /* 0x000fc4000ff7e0ff */
[C---:B------:R-:W-:Y:S02]  /*2750*/  IADD3.X R67, PT, PT, R8.reuse, UR28, RZ, P2, !PT ;  /* 0x0000001c08437c10 */ /* 0x040fe400097fe4ff */
[----:B------:R-:W-:Y:S02]  /*2760*/  IADD3.X R51, PT, PT, R8, UR26, RZ, P3, !PT ;  /* 0x0000001a08337c10 */ /* 0x000fe40009ffe4ff */
[C---:B------:R-:W-:Y:S01]  /*2770*/  IADD3 R48, P1, PT, R64.reuse, UR23, RZ ;  /* 0x0000001740307c10 */ /* 0x040fe2000ff3e0ff */
[----:B------:R-:W-:-:S03]  /*2780*/  VIADD R46, R64, UR17 ;  /* 0x00000011402e7c36 */ /* 0x000fc60008000000 */
[----:B------:R-:W-:Y:S01]  /*2790*/  IADD3.X R49, PT, PT, R8, UR24, RZ, P1, !PT ;  /* 0x0000001808317c10 */ /* 0x000fe20008ffe4ff */
[----:B------:R0:W2:Y:S04]  /*27a0*/  @!P0 LDG.E.U8 R27, desc[UR8][R42.64] ;  /* 0x000000082a1b8981 */ /* 0x0000a8000c1e1100 */
[----:B------:R1:W3:Y:S04]  /*27b0*/  @!P0 LDG.E.U8 R119, desc[UR8][R44.64] ;  /* 0x000000082c778981 */ /* 0x0002e8000c1e1100 */
[----:B------:R4:W5:Y:S01]  /*27c0*/  @!P0 LDG.E.U8 R25, desc[UR8][R28.64] ;  /* 0x000000081c198981 */ /* 0x000962000c1e1100 */
[----:B0-----:R-:W-:-:S03]  /*27d0*/  IADD3 R42, P3, PT, R64, UR19, RZ ;  /* 0x00000013402a7c10 */ /* 0x001fc6000ff7e0ff */
[----:B------:R0:W2:Y:S01]  /*27e0*/  @!P0 LDG.E.U8 R117, desc[UR8][R40.64] ;  /* 0x0000000828758981 */ /* 0x0000a2000c1e1100 */
[----:B-1----:R-:W-:-:S03]  /*27f0*/  IADD3 R44, P2, PT, R64, UR21, RZ ;  /* 0x00000015402c7c10 */ /* 0x002fc6000ff5e0ff */
[----:B------:R1:W2:Y:S01]  /*2800*/  @!P0 LDG.E.U8 R31, desc[UR8][R66.64] ;  /* 0x00000008421f8981 */ /* 0x0002a2000c1e1100 */
[C---:B------:R-:W-:Y:S02]  /*2810*/  IADD3.X R43, PT, PT, R8.reuse, UR20, RZ, P3, !PT ;  /* 0x00000014082b7c10 */ /* 0x040fe40009ffe4ff */
[----:B----4-:R-:W-:Y:S01]  /*2820*/  PRMT R29, RZ, 0x7610, R29 ;  /* 0x00007610ff1d7816 */ /* 0x010fe2000000001d */
[----:B------:R4:W2:Y:S01]  /*2830*/  @!P0 LDG.E.U8 R121, desc[UR8][R50.64] ;  /* 0x0000000832798981 */ /* 0x0008a2000c1e1100 */
[----:B------:R-:W-:Y:S02]  /*2840*/  IADD3.X R45, PT, PT, R8, UR22, RZ, P2, !PT ;  /* 0x00000016082d7c10 */ /* 0x000fe400097fe4ff */
[C---:B0-----:R-:W-:Y:S01]  /*2850*/  IADD3 R40, P1, PT, R64.reuse, UR18, RZ ;  /* 0x0000001240287c10 */ /* 0x041fe2000ff3e0ff */
[----:B------:R-:W2:Y:S01]  /*2860*/  @!P0 LDG.E.U8 R123, desc[UR8][R48.64] ;  /* 0x00000008307b8981 */ /* 0x000ea2000c1e1100 */
[----:B-1----:R-:W-:-:S03]  /*2870*/  IADD3 R66, P2, PT, R64, UR35, RZ ;  /* 0x0000002340427c10 */ /* 0x002fc6000ff5e0ff */
[----:B------:R0:W3:Y:S01]  /*2880*/  @!P0 LDG.E.U8 R29, desc[UR8][R46.64] ;  /* 0x000000082e1d8981 */ /* 0x0000e2000c1e1100 */
[----:B----4-:R-:W-:-:S03]  /*2890*/  IADD3 R50, P3, PT, R64, UR31, RZ ;  /* 0x0000001f40327c10 */ /* 0x010fc6000ff7e0ff */
[----:B------:R1:W4:Y:S01]  /*28a0*/  @!P0 LDG.E.U8 R125, desc[UR8][R44.64] ;  /* 0x000000082c7d8981 */ /* 0x000322000c1e1100 */
[C---:B------:R-:W-:Y:S02]  /*28b0*/  IADD3.X R41, PT, PT, R8.reuse, UR15, RZ, P1, !PT ;  /* 0x0000000f08297c10 */ /* 0x040fe40008ffe4ff */
[C---:B------:R-:W-:Y:S01]  /*28c0*/  IADD3.X R67, PT, PT, R8.reuse, UR36, RZ, P2, !PT ;  /* 0x0000002408437c10 */ /* 0x040fe200097fe4ff */
[----:B------:R-:W4:Y:S01]  /*28d0*/  @!P0 LDG.E.U8 R24, desc[UR8][R42.64] ;  /* 0x000000082a188981 */ /* 0x000f22000c1e1100 */
[----:B------:R-:W-:Y:S02]  /*28e0*/  IADD3.X R51, PT, PT, R8, UR32, RZ, P3, !PT ;  /* 0x0000002008337c10 */ /* 0x000fe40009ffe4ff */
[C---:B0-----:R-:W-:Y:S01]  /*28f0*/  IADD3 R46, P3, PT, R64.reuse, UR29, RZ ;  /* 0x0000001d402e7c10 */ /* 0x041fe2000ff7e0ff */
[----:B------:R0:W4:Y:S01]  /*2900*/  @!P0 LDG.E.U8 R118, desc[UR8][R40.64] ;  /* 0x0000000828768981 */ /* 0x000122000c1e1100 */
[C---:B------:R-:W-:Y:S02]  /*2910*/  IADD3 R48, P1, PT, R64.reuse, UR37, RZ ;  /* 0x0000002540307c10 */ /* 0x040fe4000ff3e0ff */
[----:B-1----:R-:W-:Y:S01]  /*2920*/  IADD3 R44, P2, PT, R64, UR33, RZ ;  /* 0x00000021402c7c10 */ /* 0x002fe2000ff5e0ff */
[----:B------:R-:W4:Y:S01]  /*2930*/  @!P0 LDG.E.U8 R26, desc[UR8][R50.64] ;  /* 0x00000008321a8981 */ /* 0x000f22000c1e1100 */
[----:B------:R-:W-:-:S02]  /*2940*/  PRMT R28, RZ, 0x7610, R28 ;  /* 0x00007610ff1c7816 */ /* 0x000fc4000000001c */
[C---:B------:R-:W-:Y:S01]  /*2950*/  IADD3.X R45, PT, PT, R8.reuse, UR34, RZ, P2, !PT ;  /* 0x00000022082d7c10 */ /* 0x040fe200097fe4ff */
[----:B------:R-:W-:Y:S01]  /*2960*/  LDS.U8 R110, [R9+UR5+0x88] ;  /* 0x00008805096e7984 */ /* 0x000fe20008000000 */
[C---:B------:R-:W-:Y:S02]  /*2970*/  IADD3.X R47, PT, PT, R8.reuse, UR30, RZ, P3, !PT ;  /* 0x0000001e082f7c10 */ /* 0x040fe40009ffe4ff */
[----:B------:R-:W-:Y:S01]  /*2980*/  IADD3.X R49, PT, PT, R8, UR38, RZ, P1, !PT ;  /* 0x0000002608317c10 */ /* 0x000fe20008ffe4ff */
[----:B------:R-:W4:Y:S04]  /*2990*/  @!P0 LDG.E.U8 R28, desc[UR8][R66.64] ;  /* 0x00000008421c8981 */ /* 0x000f28000c1e1100 */
[----:B------:R1:W4:Y:S04]  /*29a0*/  @!P0 LDG.E.U8 R120, desc[UR8][R44.64] ;  /* 0x000000082c788981 */ /* 0x000328000c1e1100 */
[----:B------:R1:W4:Y:S04]  /*29b0*/  @!P0 LDG.E.U8 R122, desc[UR8][R46.64] ;  /* 0x000000082e7a8981 */ /* 0x000328000c1e1100 */
[----:B------:R1:W4:Y:S04]  /*29c0*/  @!P0 LDG.E.U8 R124, desc[UR8][R48.64] ;  /* 0x00000008307c8981 */ /* 0x000328000c1e1100 */
[----:B0-----:R-:W-:Y:S04]  /*29d0*/  LDS.U8 R40, [R9+UR5] ;  /* 0x0000000509287984 */ /* 0x001fe80008000000 */
[----:B------:R-:W0:Y:S04]  /*29e0*/  LDS.U8 R41, [R9+UR5+0x40] ;  /* 0x0000400509297984 */ /* 0x000e280008000000 */
[----:B------:R-:W-:Y:S04]  /*29f0*/  LDS.U8 R111, [R9+UR5+0xc8] ;  /* 0x0000c805096f7984 */ /* 0x000fe80008000000 */
[----:B------:R-:W-:Y:S04]  /*2a00*/  LDS.U8 R42, [R9+UR5+0x8] ;  /* 0x00000805092a7984 */ /* 0x000fe80008000000 */
[----:B------:R-:W0:Y:S04]  /*2a10*/  LDS.U8 R43, [R9+UR5+0x48] ;  /* 0x00004805092b7984 */ /* 0x000e280008000000 */
[----:B------:R-:W-:Y:S04]  /*2a20*/  LDS.U8 R109, [R9+UR5+0x80] ;  /* 0x00008005096d7984 */ /* 0x000fe80008000000 */
[----:B------:R-:W-:Y:S04]  /*2a30*/  LDS.U8 R112, [R9+UR5+0xc0] ;  /* 0x0000c00509707984 */ /* 0x000fe80008000000 */
[----:B-1----:R-:W-:Y:S04]  /*2a40*/  LDS.U8 R44, [R9+UR5+0x400] ;  /* 0x00040005092c7984 */ /* 0x002fe80008000000 */
[----:B------:R-:W1:Y:S04]  /*2a50*/  LDS.U8 R45, [R9+UR5+0x440] ;  /* 0x00044005092d7984 */ /* 0x000e680008000000 */
[----:B------:R-:W-:Y:S04]  /*2a60*/  LDS.U8 R113, [R9+UR5+0x488] ;  /* 0x0004880509717984 */ /* 0x000fe80008000000 */
[----:B------:R-:W-:Y:S04]  /*2a70*/  LDS.U8 R114, [R9+UR5+0x4c8] ;  /* 0x0004c80509727984 */ /* 0x000fe80008000000 */
[----:B------:R-:W-:Y:S04]  /*2a80*/  LDS.U8 R46, [R9+UR5+0x408] ;  /* 0x00040805092e7984 */ /* 0x000fe80008000000 */
[----:B------:R-:W0:Y:S04]  /*2a90*/  LDS.U8 R47, [R9+UR5+0x448] ;  /* 0x00044805092f7984 */ /* 0x000e280008000000 */
[----:B------:R-:W-:Y:S04]  /*2aa0*/  LDS.U8 R115, [R9+UR5+0x480] ;  /* 0x0004800509737984 */ /* 0x000fe80008000000 */
[----:B------:R-:W0:Y:S04]  /*2ab0*/  LDS.U8 R116, [R9+UR5+0x4c0] ;  /* 0x0004c00509747984 */ /* 0x000e280008000000 */
[----:B------:R-:W-:Y:S04]  /*2ac0*/  LDS.U8 R108, [R9+UR5+0x800] ;  /* 0x00080005096c7984 */ /* 0x000fe80008000000 */
        /* <DEDUP_REMOVED lines=46> */
[----:B------:R-:W-:Y:S01]  /*2db0*/  LDS.U8 R65, [R9+UR5+0x1cc0] ;  /* 0x001cc00509417984 */ /* 0x000fe20008000000 */
[----:B------:R-:W-:Y:S06]  /*2dc0*/  BAR.SYNC.DEFER_BLOCKING 0x0 ;  /* 0x0000000000007b1d */ /* 0x000fec0000010000 */
[----:B-----5:R-:W-:Y:S04]  /*2dd0*/  STS.U8 [R20+UR5], R25 ;  /* 0x0000001914007988 */ /* 0x020fe80008000005 */
[----:B--2---:R-:W-:Y:S04]  /*2de0*/  STS.U8 [R20+UR5+0x400], R27 ;  /* 0x0004001b14007988 */ /* 0x004fe80008000005 */
[----:B---3--:R-:W-:Y:S04]  /*2df0*/  STS.U8 [R20+UR5+0x800], R29 ;  /* 0x0008001d14007988 */ /* 0x008fe80008000005 */
[----:B----4-:R-:W-:Y:S04]  /*2e00*/  STS.U8 [R20+UR5+0xc00], R24 ;  /* 0x000c001814007988 */ /* 0x010fe80008000005 */
[----:B------:R-:W-:Y:S04]  /*2e10*/  STS.U8 [R20+UR5+0x1000], R123 ;  /* 0x0010007b14007988 */ /* 0x000fe80008000005 */
        /* <DEDUP_REMOVED lines=10> */
[----:B------:R-:W-:Y:S01]  /*2ec0*/  STS.U8 [R6+UR5+0x1e00], R124 ;  /* 0x001e007c06007988 */ /* 0x000fe20008000005 */
[----:B------:R-:W-:Y:S06]  /*2ed0*/  BAR.SYNC.DEFER_BLOCKING 0x0 ;  /* 0x0000000000007b1d */ /* 0x000fec0000010000 */
[----:B------:R-:W2:Y:S04]  /*2ee0*/  LDSM.16.M88.4 R24, [R10+UR5] ;  /* 0x000000050a18783b */ /* 0x000ea80008000200 */
[----:B------:R-:W3:Y:S01]  /*2ef0*/  LDSM.16.M88.4 R28, [R10+UR5+0x1000] ;  /* 0x001000050a1c783b */ /* 0x000ee20008000200 */
[----:B0-----:R-:W-:-:S02]  /*2f00*/  IMAD R40, R41, 0x100, R40 ;  /* 0x0000010029287824 */ /* 0x001fc400078e0228 */
[----:B------:R-:W-:Y:S02]  /*2f10*/  IMAD R41, R43, 0x100, R42 ;  /* 0x000001002b297824 */ /* 0x000fe400078e022a */
[----:B-1----:R-:W-:Y:S02]  /*2f20*/  IMAD R42, R45, 0x100, R44 ;  /* 0x000001002d2a7824 */ /* 0x002fe400078e022c */
[----:B------:R-:W-:Y:S01]  /*2f30*/  IMAD R43, R47, 0x100, R46 ;  /* 0x000001002f2b7824 */ /* 0x000fe200078e022e */
[----:B------:R-:W-:Y:S02]  /*2f40*/  F2FP.F16.E5M2.UNPACK_B R40, R40 ;  /* 0x00000028ff28723e */ /* 0x000fe400020004ff */
[----:B------:R-:W-:Y:S02]  /*2f50*/  F2FP.F16.E5M2.UNPACK_B R41, R41 ;  /* 0x00000029ff29723e */ /* 0x000fe400020004ff */
[----:B------:R-:W-:Y:S02]  /*2f60*/  F2FP.F16.E5M2.UNPACK_B R42, R42 ;  /* 0x0000002aff2a723e */ /* 0x000fe400020004ff */
[----:B------:R-:W-:Y:S01]  /*2f70*/  F2FP.F16.E5M2.UNPACK_B R43, R43 ;  /* 0x0000002bff2b723e */ /* 0x000fe200020004ff */
[----:B------:R-:W-:-:S02]  /*2f80*/  IMAD R110, R111, 0x100, R110 ;  /* 0x000001006f6e7824 */ /* 0x000fc400078e026e */
[----:B------:R-:W-:Y:S02]  /*2f90*/  IMAD R109, R112, 0x100, R109 ;  /* 0x00000100706d7824 */ /* 0x000fe400078e026d */
[----:B------:R-:W-:Y:S02]  /*2fa0*/  IMAD R113, R114, 0x100, R113 ;  /* 0x0000010072717824 */ /* 0x000fe400078e0271 */
[----:B------:R-:W-:Y:S01]  /*2fb0*/  IMAD R115, R116, 0x100, R115 ;  /* 0x0000010074737824 */ /* 0x000fe200078e0273 */
[----:B--2---:R-:W-:Y:S02]  /*2fc0*/  F2FP.F16.E5M2.UNPACK_B R44, R24 ;  /* 0x00000018ff2c723e */ /* 0x004fe400020004ff */
[----:B------:R-:W-:-:S07]  /*2fd0*/  F2FP.F16.E5M2.UNPACK_B R45, R25 ;  /* 0x00000019ff2d723e */ /* 0x000fce00020004ff */
[----:B------:R-:W-:Y:S01]  /*2fe0*/  HMMA.16816.F32 R44, R40, R44, R32 ;  /* 0x0000002c282c723c */ /* 0x000fe20000001820 */
[----:B---3--:R-:W-:Y:S02]  /*2ff0*/  F2FP.F16.E5M2.UNPACK_B R32, R28 ;  /* 0x0000001cff20723e */ /* 0x008fe400020004ff */
[----:B------:R-:W-:Y:S02]  /*3000*/  F2FP.F16.E5M2.UNPACK_B R33, R29 ;  /* 0x0000001dff21723e */ /* 0x000fe400020004ff */
[----:B------:R-:W-:-:S05]  /*3010*/  F2FP.F16.E5M2.UNPACK_B R24, R24.H1 ;  /* 0x00000018ff18723e */ /* 0x000fca00030004ff */
[----:B------:R-:W-:Y:S01]  /*3020*/  HMMA.16816.F32 R32, R40, R32, R36 ;  /* 0x000000202820723c */ /* 0x000fe20000001824 */
[----:B------:R-:W-:Y:S01]  /*3030*/  F2FP.F16.E5M2.UNPACK_B R36, R110 ;  /* 0x0000006eff24723e */ /* 0x000fe200020004ff */
[----:B------:R-:W-:Y:S01]  /*3040*/  IMAD R107, R107, 0x100, R108 ;  /* 0x000001006b6b7824 */ /* 0x000fe200078e026c */
[----:B------:R-:W-:Y:S01]  /*3050*/  F2FP.F16.E5M2.UNPACK_B R37, R109 ;  /* 0x0000006dff25723e */ /* 0x000fe200020004ff */
[----:B------:R-:W-:Y:S01]  /*3060*/  IMAD R48, R48, 0x100, R105 ;  /* 0x0000010030307824 */ /* 0x000fe200078e0269 */
[----:B------:R-:W-:Y:S01]  /*3070*/  F2FP.F16.E5M2.UNPACK_B R38, R113 ;  /* 0x00000071ff26723e */ /* 0x000fe200020004ff */
[----:B------:R-:W-:Y:S01]  /*3080*/  IMAD R49, R50, 0x100, R49 ;  /* 0x0000010032317824 */ /* 0x000fe200078e0231 */
[----:B------:R-:W-:Y:S01]  /*3090*/  F2FP.F16.E5M2.UNPACK_B R39, R115 ;  /* 0x00000073ff27723e */ /* 0x000fe200020004ff */
[----:B------:R-:W-:Y:S01]  /*30a0*/  IMAD R51, R106, 0x100, R51 ;  /* 0x000001006a337824 */ /* 0x000fe200078e0233 */
[----:B------:R-:W-:Y:S01]  /*30b0*/  F2FP.F16.E5M2.UNPACK_B R25, R25.H1 ;  /* 0x00000019ff19723e */ /* 0x000fe200030004ff */
[----:B------:R-:W0:Y:S01]  /*30c0*/  LDSM.16.M88.4 R40, [R14+UR5] ;  /* 0x000000050e28783b */ /* 0x000e220008000200 */
[----:B------:R-:W-:-:S02]  /*30d0*/  F2FP.F16.E5M2.UNPACK_B R28, R28.H1 ;  /* 0x0000001cff1c723e */ /* 0x000fc400030004ff */
[----:B------:R-:W-:-:S03]  /*30e0*/  F2FP.F16.E5M2.UNPACK_B R29, R29.H1 ;  /* 0x0000001dff1d723e */ /* 0x000fc600030004ff */
[----:B------:R-:W-:Y:S01]  /*30f0*/  HMMA.16816.F32 R44, R36, R24, R44 ;  /* 0x00000018242c723c */ /* 0x000fe2000000182c */
[----:B------:R-:W-:Y:S02]  /*3100*/  F2FP.F16.E5M2.UNPACK_B R24, R26 ;  /* 0x0000001aff18723e */ /* 0x000fe400020004ff */
[----:B------:R-:W-:-:S05]  /*3110*/  F2FP.F16.E5M2.UNPACK_B R25, R27 ;  /* 0x0000001bff19723e */ /* 0x000fca00020004ff */
[----:B------:R-:W-:Y:S01]  /*3120*/  HMMA.16816.F32 R32, R36, R28, R32 ;  /* 0x0000001c2420723c */ /* 0x000fe20000001820 */
[----:B------:R-:W-:Y:S02]  /*3130*/  F2FP.F16.E5M2.UNPACK_B R36, R107 ;  /* 0x0000006bff24723e */ /* 0x000fe400020004ff */
[----:B------:R-:W-:Y:S02]  /*3140*/  F2FP.F16.E5M2.UNPACK_B R37, R48 ;  /* 0x00000030ff25723e */ /* 0x000fe400020004ff */
[----:B------:R-:W-:Y:S02]  /*3150*/  F2FP.F16.E5M2.UNPACK_B R38, R49 ;  /* 0x00000031ff26723e */ /* 0x000fe400020004ff */
[----:B------:R-:W-:Y:S02]  /*3160*/  F2FP.F16.E5M2.UNPACK_B R39, R51 ;  /* 0x00000033ff27723e */ /* 0x000fe400020004ff */
[----:B------:R-:W1:Y:S05]  /*3170*/  LDSM.16.M88.4 R48, [R14+UR5+0x1000] ;  /* 0x001000050e30783b */ /* 0x000e6a0008000200 */
[----:B------:R-:W-:Y:S01]  /*3180*/  HMMA.16816.F32 R44, R36, R24, R44 ;  /* 0x00000018242c723c */ /* 0x000fe2000000182c */
[----:B------:R-:W-:-:S02]  /*3190*/  F2FP.F16.E5M2.UNPACK_B R24, R30 ;  /* 0x0000001eff18723e */ /* 0x000fc400020004ff */
[----:B------:R-:W-:Y:S01]  /*31a0*/  F2FP.F16.E5M2.UNPACK_B R25, R31 ;  /* 0x0000001fff19723e */ /* 0x000fe200020004ff */
[----:B------:R-:W-:Y:S02]  /*31b0*/  IMAD R103, R103, 0x100, R104 ;  /* 0x0000010067677824 */ /* 0x000fe400078e0268 */
[----:B------:R-:W-:Y:S02]  /*31c0*/  IMAD R101, R101, 0x100, R102 ;  /* 0x0000010065657824 */ /* 0x000fe400078e0266 */
[----:B------:R-:W-:Y:S02]  /*31d0*/  IMAD R99, R99, 0x100, R100 ;  /* 0x0000010063637824 */ /* 0x000fe400078e0264 */
[----:B------:R-:W-:Y:S01]  /*31e0*/  IMAD R97, R97, 0x100, R98 ;  /* 0x0000010061617824 */ /* 0x000fe200078e0262 */
[----:B------:R-:W-:Y:S01]  /*31f0*/  HMMA.16816.F32 R32, R36, R24, R32 ;  /* 0x000000182420723c */ /* 0x000fe20000001820 */
[----:B------:R-:W-:Y:S02]  /*3200*/  F2FP.F16.E5M2.UNPACK_B R28, R26.H1 ;  /* 0x0000001aff1c723e */ /* 0x000fe400030004ff */
[----:B------:R-:W-:-:S02]  /*3210*/  F2FP.F16.E5M2.UNPACK_B R29, R27.H1 ;  /* 0x0000001bff1d723e */ /* 0x000fc400030004ff */
[----:B------:R-:W-:Y:S02]  /*3220*/  F2FP.F16.E5M2.UNPACK_B R24, R103 ;  /* 0x00000067ff18723e */ /* 0x000fe400020004ff */
[----:B------:R-:W-:Y:S02]  /*3230*/  F2FP.F16.E5M2.UNPACK_B R25, R101 ;  /* 0x00000065ff19723e */ /* 0x000fe400020004ff */
[----:B------:R-:W-:Y:S02]  /*3240*/  F2FP.F16.E5M2.UNPACK_B R26, R99 ;  /* 0x00000063ff1a723e */ /* 0x000fe400020004ff */
[----:B------:R-:W-:Y:S02]  /*3250*/  F2FP.F16.E5M2.UNPACK_B R27, R97 ;  /* 0x00000061ff1b723e */ /* 0x000fe400020004ff */
[----:B------:R-:W-:Y:S02]  /*3260*/  F2FP.F16.E5M2.UNPACK_B R30, R30.H1 ;  /* 0x0000001eff1e723e */ /* 0x000fe400030004ff */
[----:B------:R-:W-:-:S03]  /*3270*/  F2FP.F16.E5M2.UNPACK_B R31, R31.H1 ;  /* 0x0000001fff1f723e */ /* 0x000fc600030004ff */
[C---:B------:R-:W-:Y:S01]  /*3280*/  HMMA.16816.F32 R44, R24.reuse, R28, R44 ;  /* 0x0000001c182c723c */ /* 0x040fe2000000182c */
[----:B------:R-:W-:Y:S02]  /*3290*/  IMAD R95, R95, 0x100, R96 ;  /* 0x000001005f5f7824 */ /* 0x000fe400078e0260 */
[----:B------:R-:W-:Y:S02]  /*32a0*/  IMAD R93, R93, 0x100, R94 ;  /* 0x000001005d5d7824 */ /* 0x000fe400078e025e */
[----:B------:R-:W-:Y:S02]  /*32b0*/  IMAD R91, R91, 0x100, R92 ;  /* 0x000001005b5b7824 */ /* 0x000fe400078e025c */
[----:B------:R-:W-:Y:S01]  /*32c0*/  IMAD R89, R89, 0x100, R90 ;  /* 0x0000010059597824 */ /* 0x000fe200078e025a */
[----:B------:R-:W-:Y:S01]  /*32d0*/  HMMA.16816.F32 R32, R24, R30, R32 ;  /* 0x0000001e1820723c */ /* 0x000fe20000001820 */
[----:B------:R-:W-:Y:S02]  /*32e0*/  F2FP.F16.E5M2.UNPACK_B R24, R95 ;  /* 0x0000005fff18723e */ /* 0x000fe400020004ff */
[----:B------:R-:W-:-:S02]  /*32f0*/  F2FP.F16.E5M2.UNPACK_B R25, R93 ;  /* 0x0000005dff19723e */ /* 0x000fc400020004ff */
[----:B------:R-:W-:Y:S02]  /*3300*/  F2FP.F16.E5M2.UNPACK_B R26, R91 ;  /* 0x0000005bff1a723e */ /* 0x000fe400020004ff */
[----:B------:R-:W-:Y:S02]  /*3310*/  F2FP.F16.E5M2.UNPACK_B R27, R89 ;  /* 0x00000059ff1b723e */ /* 0x000fe400020004ff */
[----:B0-----:R-:W-:Y:S02]  /*3320*/  F2FP.F16.E5M2.UNPACK_B R30, R40 ;  /* 0x00000028ff1e723e */ /* 0x001fe400020004ff */
[----:B------:R-:W-:Y:S02]  /*3330*/  F2FP.F16.E5M2.UNPACK_B R31, R41 ;  /* 0x00000029ff1f723e */ /* 0x000fe400020004ff */
[----:B-1----:R-:W-:Y:S02]  /*3340*/  F2FP.F16.E5M2.UNPACK_B R28, R48 ;  /* 0x00000030ff1c723e */ /* 0x002fe400020004ff */
[----:B------:R-:W-:-:S03]  /*3350*/  F2FP.F16.E5M2.UNPACK_B R29, R49 ;  /* 0x00000031ff1d723e */ /* 0x000fc600020004ff */
        /* <DEDUP_REMOVED lines=10> */
[----:B------:R-:W-:Y:S02]  /*3400*/  F2FP.F16.E5M2.UNPACK_B R40, R40.H1 ;  /* 0x00000028ff28723e */ /* 0x000fe400030004ff */
[----:B------:R-:W-:Y:S02]  /*3410*/  F2FP.F16.E5M2.UNPACK_B R41, R41.H1 ;  /* 0x00000029ff29723e */ /* 0x000fe400030004ff */
        /* <DEDUP_REMOVED lines=12> */
[----:B------:R-:W-:Y:S02]  /*34e0*/  F2FP.F16.E5M2.UNPACK_B R28, R42 ;  /* 0x0000002aff1c723e */ /* 0x000fe400020004ff */
[----:B------:R-:W-:-:S07]  /*34f0*/  F2FP.F16.E5M2.UNPACK_B R29, R43 ;  /* 0x0000002bff1d723e */ /* 0x000fce00020004ff */
[----:B------:R-:W-:Y:S01]  /*3500*/  HMMA.16816.F32 R44, R24, R28, R44 ;  /* 0x0000001c182c723c */ /* 0x000fe2000000182c */
[----:B------:R-:W-:Y:S02]  /*3510*/  F2FP.F16.E5M2.UNPACK_B R28, R50 ;  /* 0x00000032ff1c723e */ /* 0x000fe400020004ff */
[----:B------:R-:W-:Y:S01]  /*3520*/  F2FP.F16.E5M2.UNPACK_B R29, R51 ;  /* 0x00000033ff1d723e */ /* 0x000fe200020004ff */
[----:B------:R-:W-:-:S06]  /*3530*/  USHF.R.S32.HI UR39, URZ, 0x1f, UR4 ;  /* 0x0000001fff277899 */ /* 0x000fcc0008011404 */
[----:B------:R-:W-:Y:S01]  /*3540*/  HMMA.16816.F32 R24, R24, R28, R32 ;  /* 0x0000001c1818723c */ /* 0x000fe20000001820 */
[----:B------:R-:W-:Y:S01]  /*3550*/  UIADD3 UR37, UP0, UPT, UR4, UR37, URZ ;  /* 0x0000002504257290 */ /* 0x000fe2000ff1e0ff */
[----:B------:R-:W-:Y:S02]  /*3560*/  IMAD R36, R71, 0x100, R72 ;  /* 0x0000010047247824 */ /* 0x000fe400078e0248 */
[----:B------:R-:W-:Y:S02]  /*3570*/  IMAD R37, R69, 0x100, R70 ;  /* 0x0000010045257824 */ /* 0x000fe400078e0246 */
[----:B------:R-:W-:Y:S02]  /*3580*/  IMAD R38, R67, 0x100, R68 ;  /* 0x0000010043267824 */ /* 0x000fe400078e0244 */
[----:B------:R-:W-:Y:S01]  /*3590*/  IMAD R39, R65, 0x100, R66 ;  /* 0x0000010041277824 */ /* 0x000fe200078e0242 */
[----:B------:R-:W-:Y:S02]  /*35a0*/  UIADD3.X UR38, UPT, UPT, UR39, UR38, URZ, UP0, !UPT ;  /* 0x0000002627267290 */ /* 0x000fe400087fe4ff */
[----:B------:R-:W-:Y:S01]  /*35b0*/  UIADD3 UR23, UP0, UPT, UR4, UR23, URZ ;  /* 0x0000001704177290 */ /* 0x000fe2000ff1e0ff */
[----:B------:R-:W-:Y:S01]  /*35c0*/  F2FP.F16.E5M2.UNPACK_B R42, R42.H1 ;  /* 0x0000002aff2a723e */ /* 0x000fe200030004ff */
[----:B------:R-:W-:Y:S01]  /*35d0*/  UIADD3 UR6, UPT, UPT, UR6, -0x1, URZ ;  /* 0xffffffff06067890 */ /* 0x000fe2000fffe0ff */
[----:B------:R-:W-:-:S02]  /*35e0*/  F2FP.F16.E5M2.UNPACK_B R43, R43.H1 ;  /* 0x0000002bff2b723e */ /* 0x000fc400030004ff */
[----:B------:R-:W-:Y:S02]  /*35f0*/  F2FP.F16.E5M2.UNPACK_B R36, R36 ;  /* 0x00000024ff24723e */ /* 0x000fe400020004ff */
[----:B------:R-:W-:Y:S02]  /*3600*/  F2FP.F16.E5M2.UNPACK_B R37, R37 ;  /* 0x00000025ff25723e */ /* 0x000fe400020004ff */
[----:B------:R-:W-:Y:S02]  /*3610*/  F2FP.F16.E5M2.UNPACK_B R38, R38 ;  /* 0x00000026ff26723e */ /* 0x000fe400020004ff */
[----:B------:R-:W-:Y:S01]  /*3620*/  F2FP.F16.E5M2.UNPACK_B R39, R39 ;  /* 0x00000027ff27723e */ /* 0x000fe200020004ff */
[----:B------:R-:W-:Y:S01]  /*3630*/  UIADD3.X UR24, UPT, UPT, UR39, UR24, URZ, UP0, !UPT ;  /* 0x0000001827187290 */ /* 0x000fe200087fe4ff */
[----:B------:R-:W-:Y:S02]  /*3640*/  F2FP.F16.E5M2.UNPACK_B R50, R50.H1 ;  /* 0x00000032ff32723e */ /* 0x000fe400030004ff */
[----:B------:R-:W-:Y:S01]  /*3650*/  F2FP.F16.E5M2.UNPACK_B R51, R51.H1 ;  /* 0x00000033ff33723e */ /* 0x000fe200030004ff */
[----:B------:R-:W-:-:S02]  /*3660*/  UISETP.NE.U32.AND UP0, UPT, UR6, URZ, UPT ;  /* 0x000000ff0600728c */ /* 0x000fc4000bf05070 */
[C---:B------:R-:W-:Y:S01]  /*3670*/  HMMA.16816.F32 R32, R36.reuse, R42, R44 ;  /* 0x0000002a2420723c */ /* 0x040fe2000000182c */
[----:B------:R-:W-:Y:S02]  /*3680*/  UIADD3 UR35, UP4, UPT, UR4, UR35, URZ ;  /* 0x0000002304237290 */ /* 0x000fe4000ff9e0ff */
[----:B------:R-:W-:Y:S02]  /*3690*/  UIADD3 UR33, UP3, UPT, UR4, UR33, URZ ;  /* 0x0000002104217290 */ /* 0x000fe4000ff7e0ff */
[----:B------:R-:W-:Y:S02]  /*36a0*/  UIADD3 UR31, UP6, UPT, UR4, UR31, URZ ;  /* 0x0000001f041f7290 */ /* 0x000fe4000ffde0ff */
[----:B------:R-:W-:Y:S01]  /*36b0*/  UIADD3 UR29, UP5, UPT, UR4, UR29, URZ ;  /* 0x0000001d041d7290 */ /* 0x000fe2000ffbe0ff */
[----:B------:R-:W-:Y:S01]  /*36c0*/  HMMA.16816.F32 R36, R36, R50, R24 ;  /* 0x000000322424723c */ /* 0x000fe20000001818 */
[----:B------:R-:W-:Y:S01]  /*36d0*/  UIADD3 UR27, UP2, UPT, UR4, UR27, URZ ;  /* 0x0000001b041b7290 */ /* 0x000fe2000ff5e0ff */
[----:B------:R-:W-:Y:S01]  /*36e0*/  IMAD.U32 R25, RZ, RZ, UR10 ;  /* 0x0000000aff197e24 */ /* 0x000fe2000f8e00ff */
[----:B------:R-:W-:Y:S01]  /*36f0*/  UIADD3 UR25, UP1, UPT, UR4, UR25, URZ ;  /* 0x0000001904197290 */ /* 0x000fe2000ff3e0ff */
[----:B------:R-:W-:-:S02]  /*3700*/  IADD3 R5, P2, PT, R5, UR10, RZ ;  /* 0x0000000a05057c10 */ /* 0x000fc4000ff5e0ff */
[----:B------:R-:W-:Y:S02]  /*3710*/  IADD3 R13, P0, PT, R13, UR4, RZ ;  /* 0x000000040d0d7c10 */ /* 0x000fe4000ff1e0ff */
[----:B------:R-:W-:Y:S01]  /*3720*/  IADD3 R11, P1, PT, R11, UR4, RZ ;  /* 0x000000040b0b7c10 */ /* 0x000fe2000ff3e0ff */
[----:B------:R-:W-:Y:S02]  /*3730*/  UIADD3.X UR36, UPT, UPT, UR39, UR36, URZ, UP4, !UPT ;  /* 0x0000002427247290 */ /* 0x000fe4000a7fe4ff */
[----:B------:R-:W-:Y:S02]  /*3740*/  UIADD3.X UR34, UPT, UPT, UR39, UR34, URZ, UP3, !UPT ;  /* 0x0000002227227290 */ /* 0x000fe40009ffe4ff */
[----:B------:R-:W-:Y:S02]  /*3750*/  UIADD3.X UR32, UPT, UPT, UR39, UR32, URZ, UP6, !UPT ;  /* 0x0000002027207290 */ /* 0x000fe4000b7fe4ff */
[----:B------:R-:W-:Y:S02]  /*3760*/  UIADD3.X UR30, UPT, UPT, UR39, UR30, URZ, UP5, !UPT ;  /* 0x0000001e271e7290 */ /* 0x000fe4000affe4ff */
[----:B------:R-:W-:-:S02]  /*3770*/  UIADD3.X UR28, UPT, UPT, UR39, UR28, URZ, UP2, !UPT ;  /* 0x0000001c271c7290 */ /* 0x000fc400097fe4ff */
[----:B------:R-:W-:Y:S01]  /*3780*/  UIADD3.X UR26, UPT, UPT, UR39, UR26, URZ, UP1, !UPT ;  /* 0x0000001a271a7290 */ /* 0x000fe20008ffe4ff */
[----:B------:R-:W-:Y:S01]  /*3790*/  LEA.HI.X.SX32 R12, R25, R12, 0x1, P2 ;  /* 0x0000000c190c7211 */ /* 0x000fe200010f0eff */
[----:B------:R-:W-:Y:S01]  /*37a0*/  UIADD3 UR21, UP4, UPT, UR4, UR21, URZ ;  /* 0x0000001504157290 */ /* 0x000fe2000ff9e0ff */
[----:B------:R-:W-:Y:S01]  /*37b0*/  IADD3.X R17, PT, PT, R17, UR39, RZ, P0, !PT ;  /* 0x0000002711117c10 */ /* 0x000fe200087fe4ff */
[----:B------:R-:W-:Y:S01]  /*37c0*/  UIADD3 UR19, UP3, UPT, UR4, UR19, URZ ;  /* 0x0000001304137290 */ /* 0x000fe2000ff7e0ff */
[----:B------:R-:W-:Y:S01]  /*37d0*/  IADD3.X R15, PT, PT, R15, UR39, RZ, P1, !PT ;  /* 0x000000270f0f7c10 */ /* 0x000fe20008ffe4ff */
[----:B------:R-:W-:Y:S02]  /*37e0*/  UIADD3 UR18, UP6, UPT, UR4, UR18, URZ ;  /* 0x0000001204127290 */ /* 0x000fe4000ffde0ff */
[----:B------:R-:W-:Y:S02]  /*37f0*/  UIADD3 UR17, UP5, UPT, UR4, UR17, URZ ;  /* 0x0000001104117290 */ /* 0x000fe4000ffbe0ff */
[----:B------:R-:W-:-:S02]  /*3800*/  UIADD3 UR16, UP2, UPT, UR4, UR16, URZ ;  /* 0x0000001004107290 */ /* 0x000fc4000ff5e0ff */
[----:B------:R-:W-:Y:S02]  /*3810*/  UIADD3 UR11, UP1, UPT, UR4, UR11, URZ ;  /* 0x0000000b040b7290 */ /* 0x000fe4000ff3e0ff */
[----:B------:R-:W-:Y:S02]  /*3820*/  UIADD3.X UR22, UPT, UPT, UR39, UR22, URZ, UP4, !UPT ;  /* 0x0000001627167290 */ /* 0x000fe4000a7fe4ff */
[----:B------:R-:W-:Y:S02]  /*3830*/  UIADD3.X UR20, UPT, UPT, UR39, UR20, URZ, UP3, !UPT ;  /* 0x0000001427147290 */ /* 0x000fe40009ffe4ff */
[----:B------:R-:W-:Y:S02]  /*3840*/  UIADD3.X UR15, UPT, UPT, UR39, UR15, URZ, UP6, !UPT ;  /* 0x0000000f270f7290 */ /* 0x000fe4000b7fe4ff */
[----:B------:R-:W-:Y:S02]  /*3850*/  UIADD3.X UR14, UPT, UPT, UR39, UR14, URZ, UP5, !UPT ;  /* 0x0000000e270e7290 */ /* 0x000fe4000affe4ff */
[----:B------:R-:W-:-:S02]  /*3860*/  UIADD3.X UR13, UPT, UPT, UR39, UR13, URZ, UP2, !UPT ;  /* 0x0000000d270d7290 */ /* 0x000fc400097fe4ff */
[----:B------:R-:W-:Y:S02]  /*3870*/  UIADD3.X UR12, UPT, UPT, UR39, UR12, URZ, UP1, !UPT ;  /* 0x0000000c270c7290 */ /* 0x000fe40008ffe4ff */
[----:B------:R-:W-:Y:S01]  /*3880*/  UIADD3 UR7, UPT, UPT, UR7, -0x80, URZ ;  /* 0xffffff8007077890 */ /* 0x000fe2000fffe0ff */
[----:B------:R-:W-:Y:S11]  /*3890*/  BRA.U UP0, `(.L_x_2) ;  /* 0xffffffe500647547 */ /* 0x000ff6000b83ffff */
.L_x_1:
[----:B------:R-:W0:Y:S01]  /*38a0*/  S2UR UR5, SR_CgaCtaId ;  /* 0x00000000000579c3 */ /* 0x000e220000008800 */
[----:B------:R-:W-:-:S07]  /*38b0*/  IMAD.SHL.U32 R7, R0, 0x8, RZ ;  /* 0x0000000800077824 */ /* 0x000fce00078e00ff */
[----:B------:R-:W-:Y:S01]  /*38c0*/  BAR.SYNC.DEFER_BLOCKING 0x0 ;  /* 0x0000000000007b1d */ /* 0x000fe20000010000 */
[--C-:B------:R-:W-:Y:S01]  /*38d0*/  SHF.R.U32.HI R6, RZ, 0x4, R0.reuse ;  /* 0x00000004ff067819 */ /* 0x100fe20000011600 */
[----:B------:R-:W-:Y:S01]  /*38e0*/  IMAD.SHL.U32 R8, R0, 0x80, RZ ;  /* 0x0000008000087824 */ /* 0x000fe200078e00ff */
[----:B------:R-:W-:Y:S02]  /*38f0*/  LOP3.LUT R5, R4, 0x60, RZ, 0xc0, !PT ;  /* 0x0000006004057812 */ /* 0x000fe400078ec0ff */
[--C-:B------:R-:W-:Y:S01]  /*3900*/  SHF.R.S32.HI R4, RZ, 0x7, R0.reuse ;  /* 0x00000007ff047819 */ /* 0x100fe20000011400 */
[----:B------:R-:W-:Y:S01]  /*3910*/  UMOV UR4, 0x400 ;  /* 0x0000040000047882 */ /* 0x000fe20000000000 */
[----:B------:R-:W-:Y:S01]  /*3920*/  LOP3.LUT R6, R6, 0x202, R7, 0xc8, !PT ;  /* 0x0000020206067812 */ /* 0x000fe200078ec807 */
[----:B------:R-:W1:Y:S01]  /*3930*/  S2R R12, SR_TID.X ;  /* 0x00000000000c7919 */ /* 0x000e620000002100 */
[----:B------:R-:W-:Y:S01]  /*3940*/  LOP3.LUT R7, R5, 0x1c, R0, 0xf8, !PT ;  /* 0x0000001c05077812 */ /* 0x000fe200078ef800 */
[----:B------:R-:W2:Y:S01]  /*3950*/  LDCU.128 UR12, c[0x0][0x390] ;  /* 0x00007200ff0c77ac */ /* 0x000ea20008000c00 */
[----:B------:R-:W-:-:S02]  /*3960*/  SGXT R4, R4, 0x1 ;  /* 0x000000010404781a */ /* 0x000fc40000000200 */
[----:B------:R-:W-:Y:S01]  /*3970*/  F2FP.SATFINITE.E5M2.F32.PACK_AB_MERGE_C R32, R33, R32, RZ ;  /* 0x000000202120723e */ /* 0x000fe200048060ff */
[----:B------:R-:W3:Y:S01]  /*3980*/  LDCU UR6, c[0x0][0x3b8] ;  /* 0x00007700ff0677ac */ /* 0x000ee20008000800 */
[----:B------:R-:W-:Y:S02]  /*3990*/  F2FP.SATFINITE.E5M2.F32.PACK_AB_MERGE_C R37, R37, R36, RZ ;  /* 0x000000242525723e */ /* 0x000fe400048060ff */
[----:B------:R-:W-:Y:S02]  /*39a0*/  SHF.R.U32.HI R5, RZ, 0x1, R0 ;  /* 0x00000001ff057819 */ /* 0x000fe40000011600 */
[----:B------:R-:W-:Y:S02]  /*39b0*/  F2FP.SATFINITE.E5M2.F32.PACK_AB_MERGE_C R34, R35, R34, RZ ;  /* 0x000000222322723e */ /* 0x000fe400048060ff */
[----:B------:R-:W-:Y:S01]  /*39c0*/  F2FP.SATFINITE.E5M2.F32.PACK_AB_MERGE_C R39, R39, R38, RZ ;  /* 0x000000262727723e */ /* 0x000fe200048060ff */
[----:B0-----:R-:W-:Y:S01]  /*39d0*/  ULEA UR4, UR5, UR4, 0x18 ;  /* 0x0000000405047291 */ /* 0x001fe2000f8ec0ff */
[----:B------:R-:W-:Y:S01]  /*39e0*/  LOP3.LUT R10, R8, 0xc00, RZ, 0xc0, !PT ;  /* 0x00000c00080a7812 */ /* 0x000fe200078ec0ff */
[----:B------:R-:W0:Y:S01]  /*39f0*/  LDCU UR5, c[0x0][0x3b4] ;  /* 0x00007680ff0577ac */ /* 0x000e220008000800 */
[----:B------:R-:W-:-:S02]  /*3a00*/  LOP3.LUT R9, R7, 0x840, R4, 0x78, !PT ;  /* 0x0000084007097812 */ /* 0x000fc400078e7804 */
[----:B------:R-:W-:Y:S01]  /*3a10*/  LOP3.LUT R8, R6, 0x80, R5, 0xf8, !PT ;  /* 0x0000008006087812 */ /* 0x000fe200078ef805 */
[----:B------:R-:W-:Y:S01]  /*3a20*/  IMAD R10, R63, 0x4, R10 ;  /* 0x000000043f0a7824 */ /* 0x000fe200078e020a */
[----:B------:R-:W-:Y:S02]  /*3a30*/  LOP3.LUT R4, R32, 0xffff, RZ, 0xc0, !PT ;  /* 0x0000ffff20047812 */ /* 0x000fe400078ec0ff */
[----:B------:R-:W-:Y:S02]  /*3a40*/  LOP3.LUT R7, R37, 0xffff, RZ, 0xc0, !PT ;  /* 0x0000ffff25077812 */ /* 0x000fe400078ec0ff */
[----:B------:R-:W-:Y:S02]  /*3a50*/  LOP3.LUT R5, R34, 0xffff, RZ, 0xc0, !PT ;  /* 0x0000ffff22057812 */ /* 0x000fe400078ec0ff */
[----:B------:R-:W-:Y:S02]  /*3a60*/  LOP3.LUT R6, R39, 0xffff, RZ, 0xc0, !PT ;  /* 0x0000ffff27067812 */ /* 0x000fe400078ec0ff */
[----:B------:R-:W-:-:S02]  /*3a70*/  SHF.R.U32.HI R4, RZ, 0x8, R4 ;  /* 0x00000008ff047819 */ /* 0x000fc40000011604 */
[----:B------:R-:W-:Y:S02]  /*3a80*/  SHF.R.U32.HI R7, RZ, 0x8, R7 ;  /* 0x00000008ff077819 */ /* 0x000fe40000011607 */
[----:B------:R-:W-:Y:S02]  /*3a90*/  SHF.R.U32.HI R5, RZ, 0x8, R5 ;  /* 0x00000008ff057819 */ /* 0x000fe40000011605 */
[----:B------:R-:W-:Y:S02]  /*3aa0*/  SHF.R.U32.HI R6, RZ, 0x8, R6 ;  /* 0x00000008ff067819 */ /* 0x000fe40000011606 */
[----:B------:R-:W-:Y:S02]  /*3ab0*/  LOP3.LUT R8, R8, R9, RZ, 0xfc, !PT ;  /* 0x0000000908087212 */ /* 0x000fe400078efcff */
[----:B------:R-:W-:Y:S02]  /*3ac0*/  PRMT R11, R37, 0x7604, R32 ;  /* 0x00007604250b7816 */ /* 0x000fe40000000020 */
[----:B------:R-:W-:-:S02]  /*3ad0*/  PRMT R7, R7, 0x7604, R4 ;  /* 0x0000760407077816 */ /* 0x000fc40000000004 */
[----:B------:R-:W-:Y:S01]  /*3ae0*/  PRMT R13, R39, 0x7604, R34 ;  /* 0x00007604270d7816 */ /* 0x000fe20000000022 */
[----:B------:R-:W-:Y:S01]  /*3af0*/  STS.U16 [R8+UR4], R11 ;  /* 0x0000000b08007988 */ /* 0x000fe20008000404 */
[----:B------:R-:W-:Y:S01]  /*3b00*/  PRMT R5, R6, 0x7604, R5 ;  /* 0x0000760406057816 */ /* 0x000fe20000000005 */
[----:B0-----:R-:W-:Y:S01]  /*3b10*/  IMAD R6, R2, UR5, RZ ;  /* 0x0000000502067c24 */ /* 0x001fe2000f8e02ff */
[----:B------:R-:W-:Y:S01]  /*3b20*/  LOP3.LUT R4, R8, 0x20, RZ, 0x3c, !PT ;  /* 0x0000002008047812 */ /* 0x000fe200078e3cff */
[----:B------:R0:W-:Y:S01]  /*3b30*/  STS.U16 [R8+UR4+0x100], R7 ;  /* 0x0001000708007988 */ /* 0x0001e20008000404 */
[----:B-1----:R-:W-:Y:S02]  /*3b40*/  LOP3.LUT R12, R12, 0x180, RZ, 0xc0, !PT ;  /* 0x000001800c0c7812 */ /* 0x002fe400078ec0ff */
[----:B------:R-:W-:Y:S01]  /*3b50*/  LEA.HI R18, R0, 0x38, RZ, 0x1a ;  /* 0x0000003800127811 */ /* 0x000fe200078fd0ff */
[----:B------:R-:W-:Y:S01]  /*3b60*/  STS.U16 [R4+UR4+0x400], R13 ;  /* 0x0004000d04007988 */ /* 0x000fe20008000404 */
[----:B------:R-:W-:-:S02]  /*3b70*/  SHF.R.U32.HI R9, RZ, 0x2, R12 ;  /* 0x00000002ff097819 */ /* 0x000fc4000001160c */
[----:B------:R-:W-:Y:S01]  /*3b80*/  SHF.R.U32.HI R12, RZ, 0x6, R0 ;  /* 0x00000006ff0c7819 */ /* 0x000fe20000011600 */
[----:B------:R1:W-:Y:S01]  /*3b90*/  STS.U16 [R4+UR4+0x500], R5 ;  /* 0x0005000504007988 */ /* 0x0003e20008000404 */
[----:B------:R-:W-:Y:S02]  /*3ba0*/  LOP3.LUT R10, R10, R9, RZ, 0x3c, !PT ;  /* 0x000000090a0a7212 */ /* 0x000fe400078e3cff */
[----:B------:R-:W-:Y:S01]  /*3bb0*/  SGXT.U32 R12, R12, 0x3 ;  /* 0x000000030c0c781a */ /* 0x000fe20000000000 */
[----:B------:R-:W-:Y:S01]  /*3bc0*/  BAR.SYNC.DEFER_BLOCKING 0x0 ;  /* 0x0000000000007b1d */ /* 0x000fe20000010000 */
[----:B0-----:R-:W-:Y:S02]  /*3bd0*/  LEA.HI R8, R0, 0x8, RZ, 0x1a ;  /* 0x0000000800087811 */ /* 0x001fe400078fd0ff */
[----:B--2---:R-:W-:Y:S02]  /*3be0*/  ISETP.GE.AND P0, PT, R2, UR14, PT ;  /* 0x0000000e02007c0c */ /* 0x004fe4000bf06270 */
[----:B------:R-:W-:Y:S01]  /*3bf0*/  LEA.HI R14, R0, 0x28, RZ, 0x1a ;  /* 0x00000028000e7811 */ /* 0x000fe200078fd0ff */
[----:B-1----:R-:W-:Y:S01]  /*3c00*/  IMAD.IADD R4, R8, 0x1, R3 ;  /* 0x0000000108047824 */ /* 0x002fe200078e0203 */
[----:B------:R-:W-:-:S02]  /*3c10*/  LOP3.LUT R5, R3, R12, RZ, 0xfc, !PT ;  /* 0x0000000c03057212 */ /* 0x000fc400078efcff */
[----:B------:R-:W-:Y:S01]  /*3c20*/  LEA.HI R20, R0, 0x18, RZ, 0x1a ;  /* 0x0000001800147811 */ /* 0x000fe200078fd0ff */
[--C-:B------:R-:W-:Y:S01]  /*3c30*/  IMAD.IADD R0, R18, 0x1, R3.reuse ;  /* 0x0000000112007824 */ /* 0x100fe200078e0203 */
[C---:B------:R-:W-:Y:S01]  /*3c40*/  ISETP.LT.AND P1, PT, R5.reuse, UR15, !P0 ;  /* 0x0000000f05007c0c */ /* 0x040fe2000c721270 */
[----:B---3--:R-:W-:Y:S01]  /*3c50*/  IMAD R5, R5, UR6, RZ ;  /* 0x0000000605057c24 */ /* 0x008fe2000f8e02ff */
[----:B------:R-:W-:Y:S01]  /*3c60*/  IADD3 R18, P2, PT, R6, UR12, RZ ;  /* 0x0000000c06127c10 */ /* 0x000fe2000ff5e0ff */
[--C-:B------:R-:W-:Y:S01]  /*3c70*/  IMAD.IADD R8, R20, 0x1, R3.reuse ;  /* 0x0000000114087824 */ /* 0x100fe200078e0203 */
[C---:B------:R-:W-:Y:S01]  /*3c80*/  ISETP.LT.AND P4, PT, R4.reuse, UR15, !P0 ;  /* 0x0000000f04007c0c */ /* 0x040fe2000c781270 */
[----:B------:R-:W-:Y:S01]  /*3c90*/  IMAD R7, R4, UR6, RZ ;  /* 0x0000000604077c24 */ /* 0x000fe2000f8e02ff */
[----:B------:R-:W-:Y:S01]  /*3ca0*/  LEA.HI.X.SX32 R20, R6, UR13, 0x1, P2 ;  /* 0x0000000d06147c11 */ /* 0x000fe200090f0eff */
[----:B------:R-:W-:Y:S01]  /*3cb0*/  IMAD.IADD R2, R14, 0x1, R3 ;  /* 0x000000010e027824 */ /* 0x000fe200078e0203 */
[----:B------:R-:W-:Y:S01]  /*3cc0*/  IADD3 R4, P2, PT, R5, R18, RZ ;  /* 0x0000001205047210 */ /* 0x000fe20007f5e0ff */
[----:B------:R-:W-:Y:S01]  /*3cd0*/  IMAD R15, R0, UR6, RZ ;  /* 0x00000006000f7c24 */ /* 0x000fe2000f8e02ff */
[----:B------:R-:W-:-:S02]  /*3ce0*/  LOP3.LUT R13, R3, 0x30, R12, 0xfe, !PT ;  /* 0x00000030030d7812 */ /* 0x000fc400078efe0c */
[C-C-:B------:R-:W-:Y:S01]  /*3cf0*/  LOP3.LUT R9, R3.reuse, 0x20, R12.reuse, 0xfe, !PT ;  /* 0x0000002003097812 */ /* 0x140fe200078efe0c */
[----:B------:R-:W0:Y:S01]  /*3d00*/  LDS R16, [R10+UR4] ;  /* 0x000000040a107984 */ /* 0x000e220008000800 */
[----:B------:R-:W-:Y:S01]  /*3d10*/  LOP3.LUT R3, R3, 0x10, R12, 0xfe, !PT ;  /* 0x0000001003037812 */ /* 0x000fe200078efe0c */
[C---:B------:R-:W-:Y:S01]  /*3d20*/  IMAD R12, R2.reuse, UR6, RZ ;  /* 0x00000006020c7c24 */ /* 0x040fe2000f8e02ff */
[----:B------:R-:W-:Y:S01]  /*3d30*/  IADD3 R6, P3, PT, R7, R18, RZ ;  /* 0x0000001207067210 */ /* 0x000fe20007f7e0ff */
[----:B------:R1:W2:Y:S01]  /*3d40*/  LDS R17, [R10+UR4+0x200] ;  /* 0x000200040a117984 */ /* 0x0002a20008000800 */
[-C--:B------:R-:W-:Y:S01]  /*3d50*/  LEA.HI.X.SX32 R5, R5, R20.reuse, 0x1, P2 ;  /* 0x0000001405057211 */ /* 0x080fe200010f0eff */
[----:B------:R-:W-:Y:S01]  /*3d60*/  IMAD R11, R9, UR6, RZ ;  /* 0x00000006090b7c24 */ /* 0x000fe2000f8e02ff */
[C---:B------:R-:W-:Y:S01]  /*3d70*/  ISETP.LT.AND P5, PT, R3.reuse, UR15, !P0 ;  /* 0x0000000f03007c0c */ /* 0x040fe2000c7a1270 */
[----:B------:R-:W-:Y:S01]  /*3d80*/  IMAD R3, R3, UR6, RZ ;  /* 0x0000000603037c24 */ /* 0x000fe2000f8e02ff */
[----:B------:R-:W-:Y:S01]  /*3d90*/  LEA.HI.X.SX32 R7, R7, R20, 0x1, P3 ;  /* 0x0000001407077211 */ /* 0x000fe200018f0eff */
[----:B------:R-:W-:Y:S01]  /*3da0*/  IMAD R14, R13, UR6, RZ ;  /* 0x000000060d0e7c24 */ /* 0x000fe2000f8e02ff */
[----:B------:R-:W-:Y:S01]  /*3db0*/  ISETP.LT.AND P2, PT, R2, UR15, !P0 ;  /* 0x0000000f02007c0c */ /* 0x000fe2000c741270 */
[----:B-1----:R-:W-:Y:S01]  /*3dc0*/  IMAD R10, R8, UR6, RZ ;  /* 0x00000006080a7c24 */ /* 0x002fe2000f8e02ff */
[----:B------:R-:W-:-:S04]  /*3dd0*/  IADD3 R2, P6, PT, R3, R18, RZ ;  /* 0x0000001203027210 */ /* 0x000fc80007fde0ff */
[----:B------:R-:W-:Y:S02]  /*3de0*/  LEA.HI.X.SX32 R3, R3, R20, 0x1, P6 ;  /* 0x0000001403037211 */ /* 0x000fe400030f0eff */
[C---:B0-----:R-:W-:Y:S02]  /*3df0*/  PRMT R19, R16.reuse, 0x7770, RZ ;  /* 0x0000777010137816 */ /* 0x041fe400000000ff */
[C---:B------:R-:W-:Y:S02]  /*3e00*/  PRMT R21, R16.reuse, 0x7772, RZ ;  /* 0x0000777210157816 */ /* 0x040fe400000000ff */
[----:B------:R-:W-:Y:S01]  /*3e10*/  PRMT R23, R16, 0x7773, RZ ;  /* 0x0000777310177816 */ /* 0x000fe200000000ff */
[----:B------:R0:W-:Y:S01]  /*3e20*/  @P1 STG.E.U8 desc[UR8][R4.64], R19 ;  /* 0x0000001304001986 */ /* 0x0001e2000c101108 */
[----:B--2---:R-:W-:-:S03]  /*3e30*/  PRMT R25, R17, 0x7771, RZ ;  /* 0x0000777111197816 */ /* 0x004fc600000000ff */
[----:B------:R1:W-:Y:S01]  /*3e40*/  @P4 STG.E.U8 desc[UR8][R6.64], R21 ;  /* 0x0000001506004986 */ /* 0x0003e2000c101108 */
[----:B------:R-:W-:Y:S02]  /*3e50*/  ISETP.LT.AND P4, PT, R8, UR15, !P0 ;  /* 0x0000000f08007c0c */ /* 0x000fe4000c781270 */
[-C--:B------:R-:W-:Y:S02]  /*3e60*/  IADD3 R8, P6, PT, R12, R18.reuse, RZ ;  /* 0x000000120c087210 */ /* 0x080fe40007fde0ff */
[CC--:B0-----:R-:W-:Y:S02]  /*3e70*/  IADD3 R4, P1, PT, R10.reuse, R18.reuse, RZ ;  /* 0x000000120a047210 */ /* 0x0c1fe40007f3e0ff */
[----:B------:R-:W-:Y:S02]  /*3e80*/  PRMT R19, R17, 0x7770, RZ ;  /* 0x0000777011137816 */ /* 0x000fe400000000ff */
[----:B-1----:R-:W-:Y:S02]  /*3e90*/  IADD3 R6, P3, PT, R11, R18, RZ ;  /* 0x000000120b067210 */ /* 0x002fe40007f7e0ff */
[----:B------:R-:W-:Y:S01]  /*3ea0*/  LEA.HI.X.SX32 R5, R10, R20, 0x1, P1 ;  /* 0x000000140a057211 */ /* 0x000fe200008f0eff */
[----:B------:R0:W-:Y:S01]  /*3eb0*/  @P5 STG.E.U8 desc[UR8][R2.64], R19 ;  /* 0x0000001302005986 */ /* 0x0001e2000c101108 */
[----:B------:R-:W-:-:S02]  /*3ec0*/  IADD3 R10, P1, PT, R14, R18, RZ ;  /* 0x000000120e0a7210 */ /* 0x000fc40007f3e0ff */
[-C--:B------:R-:W-:Y:S02]  /*3ed0*/  LEA.HI.X.SX32 R7, R11, R20.reuse, 0x1, P3 ;  /* 0x000000140b077211 */ /* 0x080fe400018f0eff */
[----:B------:R-:W-:Y:S02]  /*3ee0*/  ISETP.LT.AND P3, PT, R9, UR15, !P0 ;  /* 0x0000000f09007c0c */ /* 0x000fe4000c761270 */
[-C--:B------:R-:W-:Y:S02]  /*3ef0*/  LEA.HI.X.SX32 R11, R14, R20.reuse, 0x1, P1 ;  /* 0x000000140e0b7211 */ /* 0x080fe400008f0eff */
[----:B------:R-:W-:Y:S02]  /*3f00*/  LEA.HI.X.SX32 R9, R12, R20, 0x1, P6 ;  /* 0x000000140c097211 */ /* 0x000fe400030f0eff */
[----:B------:R-:W-:Y:S02]  /*3f10*/  ISETP.LT.AND P1, PT, R0, UR15, !P0 ;  /* 0x0000000f00007c0c */ /* 0x000fe4000c721270 */
[----:B------:R-:W-:-:S02]  /*3f20*/  IADD3 R12, P6, PT, R15, R18, RZ ;  /* 0x000000120f0c7210 */ /* 0x000fc40007fde0ff */
[----:B------:R-:W-:Y:S02]  /*3f30*/  ISETP.LT.AND P0, PT, R13, UR15, !P0 ;  /* 0x0000000f0d007c0c */ /* 0x000fe4000c701270 */
[----:B------:R-:W-:Y:S02]  /*3f40*/  LEA.HI.X.SX32 R13, R15, R20, 0x1, P6 ;  /* 0x000000140f0d7211 */ /* 0x000fe400030f0eff */
[C---:B------:R-:W-:Y:S02]  /*3f50*/  PRMT R15, R17.reuse, 0x7772, RZ ;  /* 0x00007772110f7816 */ /* 0x040fe400000000ff */
[----:B------:R-:W-:Y:S02]  /*3f60*/  PRMT R21, R16, 0x7771, RZ ;  /* 0x0000777110157816 */ /* 0x000fe400000000ff */
[----:B------:R-:W-:Y:S01]  /*3f70*/  PRMT R17, R17, 0x7773, RZ ;  /* 0x0000777311117816 */ /* 0x000fe200000000ff */
[----:B------:R0:W-:Y:S04]  /*3f80*/  @P4 STG.E.U8 desc[UR8][R4.64], R15 ;  /* 0x0000000f04004986 */ /* 0x0001e8000c101108 */
[----:B------:R0:W-:Y:S04]  /*3f90*/  @P3 STG.E.U8 desc[UR8][R6.64], R21 ;  /* 0x0000001506003986 */ /* 0x0001e8000c101108 */
[----:B------:R0:W-:Y:S04]  /*3fa0*/  @P2 STG.E.U8 desc[UR8][R8.64], R23 ;  /* 0x0000001708002986 */ /* 0x0001e8000c101108 */
[----:B------:R0:W-:Y:S01]  /*3fb0*/  @P0 STG.E.U8 desc[UR8][R10.64], R25 ;  /* 0x000000190a000986 */ /* 0x0001e2000c101108 */
[----:B------:R-:W-:Y:S05]  /*3fc0*/  @!P1 EXIT ;  /* 0x000000000000994d */ /* 0x000fea0003800000 */
[----:B------:R-:W-:Y:S01]  /*3fd0*/  STG.E.U8 desc[UR8][R12.64], R17 ;  /* 0x000000110c007986 */ /* 0x000fe2000c101108 */
[----:B------:R-:W-:Y:S05]  /*3fe0*/  EXIT ;  /* 0x000000000000794d */ /* 0x000fea0003800000 */
.L_x_3:
[----:B------:R-:W-:-:S00]  /*3ff0*/  BRA `(.L_x_3) ;  /* 0xfffffffc00fc7947 */ /* 0x000fc0000383ffff */
[----:B------:R-:W-:-:S00]  /*4000*/  NOP ;  /* 0x0000000000007918 */ /* 0x000fc00000000000 */
[----:B------:R-:W-:-:S00]  /*4010*/  NOP ;  /* 0x0000000000007918 */ /* 0x000fc00000000000 */
[----:B------:R-:W-:-:S00]  /*4020*/  NOP ;  /* 0x0000000000007918 */ /* 0x000fc00000000000 */
[----:B------:R-:W-:-:S00]  /*4030*/  NOP ;  /* 0x0000000000007918 */ /* 0x000fc00000000000 */
[----:B------:R-:W-:-:S00]  /*4040*/  NOP ;  /* 0x0000000000007918 */ /* 0x000fc00000000000 */
[----:B------:R-:W-:-:S00]  /*4050*/  NOP ;  /* 0x0000000000007918 */ /* 0x000fc00000000000 */
[----:B------:R-:W-:-:S00]  /*4060*/  NOP ;  /* 0x0000000000007918 */ /* 0x000fc00000000000 */
[----:B------:R-:W-:-:S00]  /*4070*/  NOP ;  /* 0x0000000000007918 */ /* 0x000fc00000000000 */
.L_x_4:


//--------------------- .nv.shared.matmul_kernel  --------------------------
	.section	.nv.shared.matmul_kernel,"aw",@nobits
	.sectionflags	@""
	.align	16
	.zero		1024


//--------------------- .nv.shared.reserved.0     --------------------------
	.section	.nv.shared.reserved.0,"aw",@nobits
	.weak		__nv_reservedSMEM_offset_0_alias
	.size		__nv_reservedSMEM_offset_0_alias, 0, 64
	.other		__nv_reservedSMEM_offset_0_alias,@"STO_CUDA_RESERVED_SHARED STV_DEFAULT"
__nv_reservedSMEM_offset_0_alias:
	.zero		0
	.zero		64


//--------------------- .nv.constant0.matmul_kernel --------------------------
	.section	.nv.constant0.matmul_kernel,"a",@progbits
	.sectionflags	@""
	.align	4
.nv.constant0.matmul_kernel:
	.zero		976


//--------------------- SYMBOLS --------------------------

	.type		.nv.reservedSmem.offset0,@object
	.size		.nv.reservedSmem.offset0,0x4
	.type		.nv.reservedSmem.cap,@object
	.size		.nv.reservedSmem.cap,0x4
